	.target	sm_90a

	.elftype	@"ET_EXEC"


//--------------------- .note.nv.tkinfo           --------------------------
	.section	.note.nv.tkinfo,"",@"SHT_NOTE"
	.sectionflags	@"SHF_NOTE_NV_TKINFO"
	.tkinfo
        /*0018*/ 	.word	0x00000002
        /*0030*/ 	.string	""
        /*0030*/ 	.string	"ptxas"
        /*0030*/ 	.string	"Cuda compilation tools, release 13.0, V13.0.88"
        /*0030*/ 	.string	"Build cuda_13.0.r13.0/compiler.36424714_0"
        /*0030*/ 	.string	"-arch sm_90a -m 64 "



//--------------------- .note.nv.cuinfo           --------------------------
	.section	.note.nv.cuinfo,"",@"SHT_NOTE"
	.sectionflags	@"SHF_NOTE_NV_CUINFO"
        /*0018*/ 	.short	0x0002
        /*001a*/ 	.short	0x005a
        /*001c*/ 	.short	0x0082
	.zero		2


//--------------------- .nv.info                  --------------------------
	.section	.nv.info,"",@"SHT_CUDA_INFO"
	.align	4


	//----- nvinfo : EIATTR_REGCOUNT
	.align		4
        /*0000*/ 	.byte	0x04, 0x2f
        /*0002*/ 	.short	(.L_15 - .L_14)
	.align		4
.L_14:
        /*0004*/ 	.word	index@(_ZN7cutlass13device_kernelINS_4gemm6kernel13GemmUniversalIN4cute5tupleIJiiiiEEENS1_10collective13CollectiveMmaINS1_34MainloopSm90TmaGmmaWarpSpecializedILi26ENS5_IJNS4_1CILi1EEESB_SB_EEENS1_35KernelTmaWarpSpecializedCooperativeEEENS5_IJNSA_ILi128EEENSA_ILi8EEENSA_ILi32EEEEEENS_10bfloat16_tENS5_IJlSB_lEEESJ_SK_NS4_8TiledMMAINS4_8MMA_AtomIJNS4_4SM904GMMA26MMA_64x8x16_F32BF16BF16_SSILNSO_5MajorE0ELSQ_0ELNSO_7ScaleInE1ELSR_1EEEEEENS4_6LayoutINS5_IJNSA_ILi2EEESB_SB_EEENS5_IJSB_NSA_ILi0EEESX_EEEEENS5_IJNS4_10UnderscoreES10_S10_EEEEENS4_13SM90_TMA_LOADENS4_14ComposedLayoutINS4_7SwizzleILi2ELi4ELi3EEENS4_18smem_ptr_flag_bitsILi16EEENSU_INS5_IJSG_SH_EEENS5_IJSH_SB_EEEEEEEvNS4_8identityES13_S1C_vS1D_EENS_8epilogue10collective6detail29Sm90TmaWarpSpecializedAdapterINS1G_15DefaultEpilogueISJ_SK_SK_NS1F_6thread17LinearCombinationISJ_Li1EffLNS1K_9ScaleType4KindE0ELNS_15FloatRoundStyleE2ESJ_EENS1_15EpilogueDefaultEEEEEvvEEEEvNT_6ParamsE)
        /*0008*/ 	.word	0x000000a8


	//----- nvinfo : EIATTR_FRAME_SIZE
	.align		4
.L_15:
        /*000c*/ 	.byte	0x04, 0x11
        /*000e*/ 	.short	(.L_17 - .L_16)
	.align		4
.L_16:
        /*0010*/ 	.word	index@(_ZN7cutlass13device_kernelINS_4gemm6kernel13GemmUniversalIN4cute5tupleIJiiiiEEENS1_10collective13CollectiveMmaINS1_34MainloopSm90TmaGmmaWarpSpecializedILi26ENS5_IJNS4_1CILi1EEESB_SB_EEENS1_35KernelTmaWarpSpecializedCooperativeEEENS5_IJNSA_ILi128EEENSA_ILi8EEENSA_ILi32EEEEEENS_10bfloat16_tENS5_IJlSB_lEEESJ_SK_NS4_8TiledMMAINS4_8MMA_AtomIJNS4_4SM904GMMA26MMA_64x8x16_F32BF16BF16_SSILNSO_5MajorE0ELSQ_0ELNSO_7ScaleInE1ELSR_1EEEEEENS4_6LayoutINS5_IJNSA_ILi2EEESB_SB_EEENS5_IJSB_NSA_ILi0EEESX_EEEEENS5_IJNS4_10UnderscoreES10_S10_EEEEENS4_13SM90_TMA_LOADENS4_14ComposedLayoutINS4_7SwizzleILi2ELi4ELi3EEENS4_18smem_ptr_flag_bitsILi16EEENSU_INS5_IJSG_SH_EEENS5_IJSH_SB_EEEEEEEvNS4_8identityES13_S1C_vS1D_EENS_8epilogue10collective6detail29Sm90TmaWarpSpecializedAdapterINS1G_15DefaultEpilogueISJ_SK_SK_NS1F_6thread17LinearCombinationISJ_Li1EffLNS1K_9ScaleType4KindE0ELNS_15FloatRoundStyleE2ESJ_EENS1_15EpilogueDefaultEEEEEvvEEEEvNT_6ParamsE)
        /*0014*/ 	.word	0x00000000


	//----- nvinfo : EIATTR_MIN_STACK_SIZE
	.align		4
.L_17:
        /*0018*/ 	.byte	0x04, 0x12
        /*001a*/ 	.short	(.L_19 - .L_18)
	.align		4
.L_18:
        /*001c*/ 	.word	index@(_ZN7cutlass13device_kernelINS_4gemm6kernel13GemmUniversalIN4cute5tupleIJiiiiEEENS1_10collective13CollectiveMmaINS1_34MainloopSm90TmaGmmaWarpSpecializedILi26ENS5_IJNS4_1CILi1EEESB_SB_EEENS1_35KernelTmaWarpSpecializedCooperativeEEENS5_IJNSA_ILi128EEENSA_ILi8EEENSA_ILi32EEEEEENS_10bfloat16_tENS5_IJlSB_lEEESJ_SK_NS4_8TiledMMAINS4_8MMA_AtomIJNS4_4SM904GMMA26MMA_64x8x16_F32BF16BF16_SSILNSO_5MajorE0ELSQ_0ELNSO_7ScaleInE1ELSR_1EEEEEENS4_6LayoutINS5_IJNSA_ILi2EEESB_SB_EEENS5_IJSB_NSA_ILi0EEESX_EEEEENS5_IJNS4_10UnderscoreES10_S10_EEEEENS4_13SM90_TMA_LOADENS4_14ComposedLayoutINS4_7SwizzleILi2ELi4ELi3EEENS4_18smem_ptr_flag_bitsILi16EEENSU_INS5_IJSG_SH_EEENS5_IJSH_SB_EEEEEEEvNS4_8identityES13_S1C_vS1D_EENS_8epilogue10collective6detail29Sm90TmaWarpSpecializedAdapterINS1G_15DefaultEpilogueISJ_SK_SK_NS1F_6thread17LinearCombinationISJ_Li1EffLNS1K_9ScaleType4KindE0ELNS_15FloatRoundStyleE2ESJ_EENS1_15EpilogueDefaultEEEEEvvEEEEvNT_6ParamsE)
        /*0020*/ 	.word	0x00000000
.L_19:


//--------------------- .nv.compat                --------------------------
	.section	.nv.compat,"",@"SHT_CUDA_COMPAT_INFO"
	.align	4
        /*0000*/ 	.byte	0x02, 0x09, 0x01, 0x00, 0x02, 0x02, 0x04, 0x00, 0x02, 0x05, 0x05, 0x00, 0x03, 0x07, 0x01, 0x01
        /*0010*/ 	.byte	0x02, 0x03, 0x01, 0x00, 0x02, 0x06, 0x01, 0x00, 0x04, 0x0b, 0x08, 0x00, 0x00, 0x00, 0x00, 0x00
        /*0020*/ 	.byte	0x00, 0x00, 0x00, 0x00


//--------------------- .nv.info._ZN7cutlass13device_kernelINS_4gemm6kernel13GemmUniversalIN4cute5tupleIJiiiiEEENS1_10collective13CollectiveMmaINS1_34MainloopSm90TmaGmmaWarpSpecializedILi26ENS5_IJNS4_1CILi1EEESB_SB_EEENS1_35KernelTmaWarpSpecializedCooperativeEEENS5_IJNSA_ILi128EEENSA_ILi8EEENSA_ILi32EEEEEENS_10bfloat16_tENS5_IJlSB_lEEESJ_SK_NS4_8TiledMMAINS4_8MMA_AtomIJNS4_4SM904GMMA26MMA_64x8x16_F32BF16BF16_SSILNSO_5MajorE0ELSQ_0ELNSO_7ScaleInE1ELSR_1EEEEEENS4_6LayoutINS5_IJNSA_ILi2EEESB_SB_EEENS5_IJSB_NSA_ILi0EEESX_EEEEENS5_IJNS4_10UnderscoreES10_S10_EEEEENS4_13SM90_TMA_LOADENS4_14ComposedLayoutINS4_7SwizzleILi2ELi4ELi3EEENS4_18smem_ptr_flag_bitsILi16EEENSU_INS5_IJSG_SH_EEENS5_IJSH_SB_EEEEEEEvNS4_8identityES13_S1C_vS1D_EENS_8epilogue10collective6detail29Sm90TmaWarpSpecializedAdapterINS1G_15DefaultEpilogueISJ_SK_SK_NS1F_6thread17LinearCombinationISJ_Li1EffLNS1K_9ScaleType4KindE0ELNS_15FloatRoundStyleE2ESJ_EENS1_15EpilogueDefaultEEEEEvvEEEEvNT_6ParamsE --------------------------
	.section	.nv.info._ZN7cutlass13device_kernelINS_4gemm6kernel13GemmUniversalIN4cute5tupleIJiiiiEEENS1_10collective13CollectiveMmaINS1_34MainloopSm90TmaGmmaWarpSpecializedILi26ENS5_IJNS4_1CILi1EEESB_SB_EEENS1_35KernelTmaWarpSpecializedCooperativeEEENS5_IJNSA_ILi128EEENSA_ILi8EEENSA_ILi32EEEEEENS_10bfloat16_tENS5_IJlSB_lEEESJ_SK_NS4_8TiledMMAINS4_8MMA_AtomIJNS4_4SM904GMMA26MMA_64x8x16_F32BF16BF16_SSILNSO_5MajorE0ELSQ_0ELNSO_7ScaleInE1ELSR_1EEEEEENS4_6LayoutINS5_IJNSA_ILi2EEESB_SB_EEENS5_IJSB_NSA_ILi0EEESX_EEEEENS5_IJNS4_10UnderscoreES10_S10_EEEEENS4_13SM90_TMA_LOADENS4_14ComposedLayoutINS4_7SwizzleILi2ELi4ELi3EEENS4_18smem_ptr_flag_bitsILi16EEENSU_INS5_IJSG_SH_EEENS5_IJSH_SB_EEEEEEEvNS4_8identityES13_S1C_vS1D_EENS_8epilogue10collective6detail29Sm90TmaWarpSpecializedAdapterINS1G_15DefaultEpilogueISJ_SK_SK_NS1F_6thread17LinearCombinationISJ_Li1EffLNS1K_9ScaleType4KindE0ELNS_15FloatRoundStyleE2ESJ_EENS1_15EpilogueDefaultEEEEEvvEEEEvNT_6ParamsE,"",@"SHT_CUDA_INFO"
	.sectionflags	@""
	.align	4


	//----- nvinfo : EIATTR_CUDA_API_VERSION
	.align		4
        /*0000*/ 	.byte	0x04, 0x37
        /*0002*/ 	.short	(.L_21 - .L_20)
.L_20:
        /*0004*/ 	.word	0x00000082


	//----- nvinfo : EIATTR_KPARAM_INFO
	.align		4
.L_21:
        /*0008*/ 	.byte	0x04, 0x17
        /*000a*/ 	.short	(.L_23 - .L_22)
.L_22:
        /*000c*/ 	.word	0x00000000
        /*0010*/ 	.short	0x0000
        /*0012*/ 	.short	0x0070
        /*0014*/ 	.byte	0x00, 0xf0, 0x01, 0x10


	//----- nvinfo : EIATTR_SPARSE_MMA_MASK
	.align		4
.L_23:
        /*0018*/ 	.byte	0x03, 0x50
        /*001a*/ 	.short	0x0000


	//----- nvinfo : EIATTR_MAXREG_COUNT
	.align		4
        /*001c*/ 	.byte	0x03, 0x1b
        /*001e*/ 	.short	0x00a8


	//----- nvinfo : EIATTR_NUM_BARRIERS
	.align		4
        /*0020*/ 	.byte	0x02, 0x4c
        /*0022*/ 	.byte	0x01
	.zero		1


	//----- nvinfo : EIATTR_EXTERNS
	.align		4
        /*0024*/ 	.byte	0x04, 0x0f
        /*0026*/ 	.short	(.L_25 - .L_24)


	//   ....[0]....
	.align		4
.L_24:
        /*0028*/ 	.word	index@(__assertfail)


	//----- nvinfo : EIATTR_MERCURY_ISA_VERSION
	.align		4
.L_25:
        /*002c*/ 	.byte	0x03, 0x5f
        /*002e*/ 	.short	0x0101


	//----- nvinfo : EIATTR_INT_WARP_WIDE_INSTR_OFFSETS
	.align		4
        /*0030*/ 	.byte	0x04, 0x31
        /*0032*/ 	.short	(.L_27 - .L_26)


	//   ....[0]....
.L_26:
        /*0034*/ 	.word	0x000006a0


	//   ....[1]....
        /*0038*/ 	.word	0x000006b0


	//   ....[2]....
        /*003c*/ 	.word	0x000007d0


	//----- nvinfo : EIATTR_COOP_GROUP_MASK_REGIDS
	.align		4
.L_27:
        /*0040*/ 	.byte	0x04, 0x29
        /*0042*/ 	.short	(.L_29 - .L_28)


	//   ....[0]....
.L_28:
        /*0044*/ 	.word	0xffffffff


	//   ....[1]....
        /*0048*/ 	.word	0xffffffff


	//   ....[2]....
        /*004c*/ 	.word	0xffffffff


	//   ....[3]....
        /*0050*/ 	.word	0xffffffff


	//   ....[4]....
        /*0054*/ 	.word	0xffffffff


	//----- nvinfo : EIATTR_COOP_GROUP_INSTR_OFFSETS
	.align		4
.L_29:
        /*0058*/ 	.byte	0x04, 0x28
        /*005a*/ 	.short	(.L_31 - .L_30)


	//   ....[0]....
.L_30:
        /*005c*/ 	.word	0x00000060


	//   ....[1]....
        /*0060*/ 	.word	0x00000070


	//   ....[2]....
        /*0064*/ 	.word	0x00000130


	//   ....[3]....
        /*0068*/ 	.word	0x000005b0


	//   ....[4]....
        /*006c*/ 	.word	0x00001490


	//----- nvinfo : EIATTR_REG_RECONFIG
	.align		4
.L_31:
        /*0070*/ 	.byte	0x01, 0x54
	.zero		2


	//----- nvinfo : EIATTR_SYSCALL_OFFSETS
	.align		4
        /*0074*/ 	.byte	0x04, 0x46
        /*0076*/ 	.short	(.L_33 - .L_32)


	//   ....[0]....
.L_32:
        /*0078*/ 	.word	0x00001680


	//----- nvinfo : EIATTR_MBARRIER_INSTR_OFFSETS
	.align		4
.L_33:
        /*007c*/ 	.byte	0x04, 0x39
        /*007e*/ 	.short	(.L_35 - .L_34)


	//   ....[0]....
.L_34:
        /*0080*/ 	.word	0x00000250
        /*0084*/ 	.word	0x000000ff
        /*0088*/ 	.word	0x00000000
        /*008c*/ 	.short	0x0100
        /*008e*/ 	.byte	0x08
	.zero		1


	//   ....[1]....
        /*0090*/ 	.word	0x00000260
        /*0094*/ 	.word	0x000000ff
        /*0098*/ 	.word	0x000000d0
        /*009c*/ 	.short	0x0100
        /*009e*/ 	.byte	0x08
	.zero		1


	//   ....[2]....
        /*00a0*/ 	.word	0x00000270
        /*00a4*/ 	.word	0x000000ff
        /*00a8*/ 	.word	0x00000008
        /*00ac*/ 	.short	0x0100
        /*00ae*/ 	.byte	0x08
	.zero		1


	//   ....[3]....
        /*00b0*/ 	.word	0x00000280
        /*00b4*/ 	.word	0x000000ff
        /*00b8*/ 	.word	0x000000d8
        /*00bc*/ 	.short	0x0100
        /*00be*/ 	.byte	0x08
	.zero		1


	//   ....[4]....
        /*00c0*/ 	.word	0x00000290
        /*00c4*/ 	.word	0x000000ff
        /*00c8*/ 	.word	0x00000010
        /*00cc*/ 	.short	0x0100
        /*00ce*/ 	.byte	0x08
	.zero		1


	//   ....[5]....
        /*00d0*/ 	.word	0x000002a0
        /*00d4*/ 	.word	0x000000ff
        /*00d8*/ 	.word	0x000000e0
        /*00dc*/ 	.short	0x0100
        /*00de*/ 	.byte	0x08
	.zero		1


	//   ....[6]....
        /*00e0*/ 	.word	0x000002b0
        /*00e4*/ 	.word	0x000000ff
        /*00e8*/ 	.word	0x00000018
        /*00ec*/ 	.short	0x0100
        /*00ee*/ 	.byte	0x08
	.zero		1


	//   ....[7]....
        /*00f0*/ 	.word	0x000002c0
        /*00f4*/ 	.word	0x000000ff
        /*00f8*/ 	.word	0x000000e8
        /*00fc*/ 	.short	0x0100
        /*00fe*/ 	.byte	0x08
	.zero		1


	//   ....[8]....
        /*0100*/ 	.word	0x000002d0
        /*0104*/ 	.word	0x000000ff
        /*0108*/ 	.word	0x00000020
        /*010c*/ 	.short	0x0100
        /*010e*/ 	.byte	0x08
	.zero		1


	//   ....[9]....
        /*0110*/ 	.word	0x000002e0
        /*0114*/ 	.word	0x000000ff
        /*0118*/ 	.word	0x000000f0
        /*011c*/ 	.short	0x0100
        /*011e*/ 	.byte	0x08
	.zero		1


	//   ....[10]....
        /*0120*/ 	.word	0x000002f0
        /*0124*/ 	.word	0x000000ff
        /*0128*/ 	.word	0x00000028
        /*012c*/ 	.short	0x0100
        /*012e*/ 	.byte	0x08
	.zero		1


	//   ....[11]....
        /*0130*/ 	.word	0x00000300
        /*0134*/ 	.word	0x000000ff
        /*0138*/ 	.word	0x000000f8
        /*013c*/ 	.short	0x0100
        /*013e*/ 	.byte	0x08
	.zero		1


	//   ....[12]....
        /*0140*/ 	.word	0x00000310
        /*0144*/ 	.word	0x000000ff
        /*0148*/ 	.word	0x00000030
        /*014c*/ 	.short	0x0100
        /*014e*/ 	.byte	0x08
	.zero		1


	//   ....[13]....
        /*0150*/ 	.word	0x00000320
        /*0154*/ 	.word	0x000000ff
        /*0158*/ 	.word	0x00000100
        /*015c*/ 	.short	0x0100
        /*015e*/ 	.byte	0x08
	.zero		1


	//   ....[14]....
        /*0160*/ 	.word	0x00000330
        /*0164*/ 	.word	0x000000ff
        /*0168*/ 	.word	0x00000038
        /*016c*/ 	.short	0x0100
        /*016e*/ 	.byte	0x08
	.zero		1


	//   ....[15]....
        /*0170*/ 	.word	0x00000340
        /*0174*/ 	.word	0x000000ff
        /*0178*/ 	.word	0x00000108
        /*017c*/ 	.short	0x0100
        /*017e*/ 	.byte	0x08
	.zero		1


	//   ....[16]....
        /*0180*/ 	.word	0x00000350
        /*0184*/ 	.word	0x000000ff
        /*0188*/ 	.word	0x00000040
        /*018c*/ 	.short	0x0100
        /*018e*/ 	.byte	0x08
	.zero		1


	//   ....[17]....
        /*0190*/ 	.word	0x00000360
        /*0194*/ 	.word	0x000000ff
        /*0198*/ 	.word	0x00000110
        /*019c*/ 	.short	0x0100
        /*019e*/ 	.byte	0x08
	.zero		1


	//   ....[18]....
        /*01a0*/ 	.word	0x00000370
        /*01a4*/ 	.word	0x000000ff
        /*01a8*/ 	.word	0x00000048
        /*01ac*/ 	.short	0x0100
        /*01ae*/ 	.byte	0x08
	.zero		1


	//   ....[19]....
        /*01b0*/ 	.word	0x00000380
        /*01b4*/ 	.word	0x000000ff
        /*01b8*/ 	.word	0x00000118
        /*01bc*/ 	.short	0x0100
        /*01be*/ 	.byte	0x08
	.zero		1


	//   ....[20]....
        /*01c0*/ 	.word	0x00000390
        /*01c4*/ 	.word	0x000000ff
        /*01c8*/ 	.word	0x00000050
        /*01cc*/ 	.short	0x0100
        /*01ce*/ 	.byte	0x08
	.zero		1


	//   ....[21]....
        /*01d0*/ 	.word	0x000003a0
        /*01d4*/ 	.word	0x000000ff
        /*01d8*/ 	.word	0x00000120
        /*01dc*/ 	.short	0x0100
        /*01de*/ 	.byte	0x08
	.zero		1


	//   ....[22]....
        /*01e0*/ 	.word	0x000003b0
        /*01e4*/ 	.word	0x000000ff
        /*01e8*/ 	.word	0x00000058
        /*01ec*/ 	.short	0x0100
        /*01ee*/ 	.byte	0x08
	.zero		1


	//   ....[23]....
        /*01f0*/ 	.word	0x000003c0
        /*01f4*/ 	.word	0x000000ff
        /*01f8*/ 	.word	0x00000128
        /*01fc*/ 	.short	0x0100
        /*01fe*/ 	.byte	0x08
	.zero		1


	//   ....[24]....
        /*0200*/ 	.word	0x000003d0
        /*0204*/ 	.word	0x000000ff
        /*0208*/ 	.word	0x00000060
        /*020c*/ 	.short	0x0100
        /*020e*/ 	.byte	0x08
	.zero		1


	//   ....[25]....
        /*0210*/ 	.word	0x000003e0
        /*0214*/ 	.word	0x000000ff
        /*0218*/ 	.word	0x00000130
        /*021c*/ 	.short	0x0100
        /*021e*/ 	.byte	0x08
	.zero		1


	//   ....[26]....
        /*0220*/ 	.word	0x000003f0
        /*0224*/ 	.word	0x000000ff
        /*0228*/ 	.word	0x00000068
        /*022c*/ 	.short	0x0100
        /*022e*/ 	.byte	0x08
	.zero		1


	//   ....[27]....
        /*0230*/ 	.word	0x00000400
        /*0234*/ 	.word	0x000000ff
        /*0238*/ 	.word	0x00000138
        /*023c*/ 	.short	0x0100
        /*023e*/ 	.byte	0x08
	.zero		1


	//   ....[28]....
        /*0240*/ 	.word	0x00000410
        /*0244*/ 	.word	0x000000ff
        /*0248*/ 	.word	0x00000070
        /*024c*/ 	.short	0x0100
        /*024e*/ 	.byte	0x08
	.zero		1


	//   ....[29]....
        /*0250*/ 	.word	0x00000420
        /*0254*/ 	.word	0x000000ff
        /*0258*/ 	.word	0x00000140
        /*025c*/ 	.short	0x0100
        /*025e*/ 	.byte	0x08
	.zero		1


	//   ....[30]....
        /*0260*/ 	.word	0x00000430
        /*0264*/ 	.word	0x000000ff
        /*0268*/ 	.word	0x00000078
        /*026c*/ 	.short	0x0100
        /*026e*/ 	.byte	0x08
	.zero		1


	//   ....[31]....
        /*0270*/ 	.word	0x00000440
        /*0274*/ 	.word	0x000000ff
        /*0278*/ 	.word	0x00000148
        /*027c*/ 	.short	0x0100
        /*027e*/ 	.byte	0x08
	.zero		1


	//   ....[32]....
        /*0280*/ 	.word	0x00000450
        /*0284*/ 	.word	0x000000ff
        /*0288*/ 	.word	0x00000080
        /*028c*/ 	.short	0x0100
        /*028e*/ 	.byte	0x08
	.zero		1


	//   ....[33]....
        /*0290*/ 	.word	0x00000460
        /*0294*/ 	.word	0x000000ff
        /*0298*/ 	.word	0x00000150
        /*029c*/ 	.short	0x0100
        /*029e*/ 	.byte	0x08
	.zero		1


	//   ....[34]....
        /*02a0*/ 	.word	0x00000470
        /*02a4*/ 	.word	0x000000ff
        /*02a8*/ 	.word	0x00000088
        /*02ac*/ 	.short	0x0100
        /*02ae*/ 	.byte	0x08
	.zero		1


	//   ....[35]....
        /*02b0*/ 	.word	0x00000480
        /*02b4*/ 	.word	0x000000ff
        /*02b8*/ 	.word	0x00000158
        /*02bc*/ 	.short	0x0100
        /*02be*/ 	.byte	0x08
	.zero		1


	//   ....[36]....
        /*02c0*/ 	.word	0x00000490
        /*02c4*/ 	.word	0x000000ff
        /*02c8*/ 	.word	0x00000090
        /*02cc*/ 	.short	0x0100
        /*02ce*/ 	.byte	0x08
	.zero		1


	//   ....[37]....
        /*02d0*/ 	.word	0x000004a0
        /*02d4*/ 	.word	0x000000ff
        /*02d8*/ 	.word	0x00000160
        /*02dc*/ 	.short	0x0100
        /*02de*/ 	.byte	0x08
	.zero		1


	//   ....[38]....
        /*02e0*/ 	.word	0x000004b0
        /*02e4*/ 	.word	0x000000ff
        /*02e8*/ 	.word	0x00000098
        /*02ec*/ 	.short	0x0100
        /*02ee*/ 	.byte	0x08
	.zero		1


	//   ....[39]....
        /*02f0*/ 	.word	0x000004c0
        /*02f4*/ 	.word	0x000000ff
        /*02f8*/ 	.word	0x00000168
        /*02fc*/ 	.short	0x0100
        /*02fe*/ 	.byte	0x08
	.zero		1


	//   ....[40]....
        /*0300*/ 	.word	0x000004d0
        /*0304*/ 	.word	0x000000ff
        /*0308*/ 	.word	0x000000a0
        /*030c*/ 	.short	0x0100
        /*030e*/ 	.byte	0x08
	.zero		1


	//   ....[41]....
        /*0310*/ 	.word	0x000004e0
        /*0314*/ 	.word	0x000000ff
        /*0318*/ 	.word	0x00000170
        /*031c*/ 	.short	0x0100
        /*031e*/ 	.byte	0x08
	.zero		1


	//   ....[42]....
        /*0320*/ 	.word	0x000004f0
        /*0324*/ 	.word	0x000000ff
        /*0328*/ 	.word	0x000000a8
        /*032c*/ 	.short	0x0100
        /*032e*/ 	.byte	0x08
	.zero		1


	//   ....[43]....
        /*0330*/ 	.word	0x00000500
        /*0334*/ 	.word	0x000000ff
        /*0338*/ 	.word	0x00000178
        /*033c*/ 	.short	0x0100
        /*033e*/ 	.byte	0x08
	.zero		1


	//   ....[44]....
        /*0340*/ 	.word	0x00000510
        /*0344*/ 	.word	0x000000ff
        /*0348*/ 	.word	0x000000b0
        /*034c*/ 	.short	0x0100
        /*034e*/ 	.byte	0x08
	.zero		1


	//   ....[45]....
        /*0350*/ 	.word	0x00000520
        /*0354*/ 	.word	0x000000ff
        /*0358*/ 	.word	0x00000180
        /*035c*/ 	.short	0x0100
        /*035e*/ 	.byte	0x08
	.zero		1


	//   ....[46]....
        /*0360*/ 	.word	0x00000530
        /*0364*/ 	.word	0x000000ff
        /*0368*/ 	.word	0x000000b8
        /*036c*/ 	.short	0x0100
        /*036e*/ 	.byte	0x08
	.zero		1


	//   ....[47]....
        /*0370*/ 	.word	0x00000540
        /*0374*/ 	.word	0x000000ff
        /*0378*/ 	.word	0x00000188
        /*037c*/ 	.short	0x0100
        /*037e*/ 	.byte	0x08
	.zero		1


	//   ....[48]....
        /*0380*/ 	.word	0x00000550
        /*0384*/ 	.word	0x000000ff
        /*0388*/ 	.word	0x000000c0
        /*038c*/ 	.short	0x0100
        /*038e*/ 	.byte	0x08
	.zero		1


	//   ....[49]....
        /*0390*/ 	.word	0x00000560
        /*0394*/ 	.word	0x000000ff
        /*0398*/ 	.word	0x00000190
        /*039c*/ 	.short	0x0100
        /*039e*/ 	.byte	0x08
	.zero		1


	//   ....[50]....
        /*03a0*/ 	.word	0x00000570
        /*03a4*/ 	.word	0x000000ff
        /*03a8*/ 	.word	0x000000c8
        /*03ac*/ 	.short	0x0100
        /*03ae*/ 	.byte	0x08
	.zero		1


	//   ....[51]....
        /*03b0*/ 	.word	0x00000580
        /*03b4*/ 	.word	0x000000ff
        /*03b8*/ 	.word	0x00000198
        /*03bc*/ 	.short	0x0100
        /*03be*/ 	.byte	0x08
	.zero		1


	//   ....[52]....
        /*03c0*/ 	.word	0x00000850
        /*03c4*/ 	.word	0x000000ff
        /*03c8*/ 	.word	0x000001b0
        /*03cc*/ 	.short	0x0100
        /*03ce*/ 	.byte	0x08
	.zero		1


	//   ....[53]....
        /*03d0*/ 	.word	0x000008b0
        /*03d4*/ 	.word	0x000000ff
        /*03d8*/ 	.word	0x000001b8
        /*03dc*/ 	.short	0x0100
        /*03de*/ 	.byte	0x08
	.zero		1


	//   ....[54]....
        /*03e0*/ 	.word	0x00001740
        /*03e4*/ 	.word	0x00000000
        /*03e8*/ 	.word	0x00000000
        /*03ec*/ 	.short	0x010a
        /*03ee*/ 	.byte	0x3f
	.zero		1


	//   ....[55]....
        /*03f0*/ 	.word	0x000017a0
        /*03f4*/ 	.word	0x00000000
        /*03f8*/ 	.word	0x00000000
        /*03fc*/ 	.short	0x010a
        /*03fe*/ 	.byte	0x3f
	.zero		1


	//   ....[56]....
        /*0400*/ 	.word	0x00001a20
        /*0404*/ 	.word	0x00000003
        /*0408*/ 	.word	0x00000000
        /*040c*/ 	.short	0x010a
        /*040e*/ 	.byte	0x3f
	.zero		1


	//   ....[57]....
        /*0410*/ 	.word	0x00001a60
        /*0414*/ 	.word	0x00000003
        /*0418*/ 	.word	0x00000000
        /*041c*/ 	.short	0x010a
        /*041e*/ 	.byte	0x3f
	.zero		1


	//   ....[58]....
        /*0420*/ 	.word	0x00001bc0
        /*0424*/ 	.word	0x00000003
        /*0428*/ 	.word	0x00000000
        /*042c*/ 	.short	0x0101
        /*042e*/ 	.byte	0x3f
	.zero		1


	//   ....[59]....
        /*0430*/ 	.word	0x00001d80
        /*0434*/ 	.word	0x00000000
        /*0438*/ 	.word	0x00000000
        /*043c*/ 	.short	0x0101
        /*043e*/ 	.byte	0x3f
	.zero		1


	//   ....[60]....
        /*0440*/ 	.word	0x00003620
        /*0444*/ 	.word	0x0000000e
        /*0448*/ 	.word	0x000000d0
        /*044c*/ 	.short	0x010a
        /*044e*/ 	.byte	0x3f
	.zero		1


	//   ....[61]....
        /*0450*/ 	.word	0x000039b0
        /*0454*/ 	.word	0x00000005
        /*0458*/ 	.word	0x000001b8
        /*045c*/ 	.short	0x0101
        /*045e*/ 	.byte	0x3f
	.zero		1


	//   ....[62]....
        /*0460*/ 	.word	0x00004110
        /*0464*/ 	.word	0x00000007
        /*0468*/ 	.word	0x00000000
        /*046c*/ 	.short	0x010a
        /*046e*/ 	.byte	0x3f
	.zero		1


	//   ....[63]....
        /*0470*/ 	.word	0x00004190
        /*0474*/ 	.word	0x00000008
        /*0478*/ 	.word	0x00000000
        /*047c*/ 	.short	0x010a
        /*047e*/ 	.byte	0x3f
	.zero		1


	//   ....[64]....
        /*0480*/ 	.word	0x00004220
        /*0484*/ 	.word	0x00000009
        /*0488*/ 	.word	0x00000000
        /*048c*/ 	.short	0x010a
        /*048e*/ 	.byte	0x3f
	.zero		1


	//   ....[65]....
        /*0490*/ 	.word	0x000042b0
        /*0494*/ 	.word	0x00000008
        /*0498*/ 	.word	0x00000000
        /*049c*/ 	.short	0x010a
        /*049e*/ 	.byte	0x3f
	.zero		1


	//   ....[66]....
        /*04a0*/ 	.word	0x00004340
        /*04a4*/ 	.word	0x00000009
        /*04a8*/ 	.word	0x00000000
        /*04ac*/ 	.short	0x010a
        /*04ae*/ 	.byte	0x3f
	.zero		1


	//   ....[67]....
        /*04b0*/ 	.word	0x000043d0
        /*04b4*/ 	.word	0x00000008
        /*04b8*/ 	.word	0x00000000
        /*04bc*/ 	.short	0x010a
        /*04be*/ 	.byte	0x3f
	.zero		1


	//   ....[68]....
        /*04c0*/ 	.word	0x00004460
        /*04c4*/ 	.word	0x00000009
        /*04c8*/ 	.word	0x00000000
        /*04cc*/ 	.short	0x010a
        /*04ce*/ 	.byte	0x3f
	.zero		1


	//   ....[69]....
        /*04d0*/ 	.word	0x000044f0
        /*04d4*/ 	.word	0x00000008
        /*04d8*/ 	.word	0x00000000
        /*04dc*/ 	.short	0x010a
        /*04de*/ 	.byte	0x3f
	.zero		1


	//   ....[70]....
        /*04e0*/ 	.word	0x00004580
        /*04e4*/ 	.word	0x00000009
        /*04e8*/ 	.word	0x00000000
        /*04ec*/ 	.short	0x010a
        /*04ee*/ 	.byte	0x3f
	.zero		1


	//   ....[71]....
        /*04f0*/ 	.word	0x00004610
        /*04f4*/ 	.word	0x00000008
        /*04f8*/ 	.word	0x00000000
        /*04fc*/ 	.short	0x010a
        /*04fe*/ 	.byte	0x3f
	.zero		1


	//   ....[72]....
        /*0500*/ 	.word	0x000046a0
        /*0504*/ 	.word	0x00000009
        /*0508*/ 	.word	0x00000000
        /*050c*/ 	.short	0x010a
        /*050e*/ 	.byte	0x3f
	.zero		1


	//   ....[73]....
        /*0510*/ 	.word	0x00004730
        /*0514*/ 	.word	0x00000008
        /*0518*/ 	.word	0x00000000
        /*051c*/ 	.short	0x010a
        /*051e*/ 	.byte	0x3f
	.zero		1


	//   ....[74]....
        /*0520*/ 	.word	0x000047c0
        /*0524*/ 	.word	0x00000009
        /*0528*/ 	.word	0x00000000
        /*052c*/ 	.short	0x010a
        /*052e*/ 	.byte	0x3f
	.zero		1


	//   ....[75]....
        /*0530*/ 	.word	0x00004850
        /*0534*/ 	.word	0x00000008
        /*0538*/ 	.word	0x00000000
        /*053c*/ 	.short	0x010a
        /*053e*/ 	.byte	0x3f
	.zero		1


	//   ....[76]....
        /*0540*/ 	.word	0x000048e0
        /*0544*/ 	.word	0x00000009
        /*0548*/ 	.word	0x00000000
        /*054c*/ 	.short	0x010a
        /*054e*/ 	.byte	0x3f
	.zero		1


	//   ....[77]....
        /*0550*/ 	.word	0x00004970
        /*0554*/ 	.word	0x00000008
        /*0558*/ 	.word	0x00000000
        /*055c*/ 	.short	0x010a
        /*055e*/ 	.byte	0x3f
	.zero		1


	//   ....[78]....
        /*0560*/ 	.word	0x00004a00
        /*0564*/ 	.word	0x00000009
        /*0568*/ 	.word	0x00000000
        /*056c*/ 	.short	0x010a
        /*056e*/ 	.byte	0x3f
	.zero		1


	//   ....[79]....
        /*0570*/ 	.word	0x00004a90
        /*0574*/ 	.word	0x00000008
        /*0578*/ 	.word	0x00000000
        /*057c*/ 	.short	0x010a
        /*057e*/ 	.byte	0x3f
	.zero		1


	//   ....[80]....
        /*0580*/ 	.word	0x00004b20
        /*0584*/ 	.word	0x00000009
        /*0588*/ 	.word	0x00000000
        /*058c*/ 	.short	0x010a
        /*058e*/ 	.byte	0x3f
	.zero		1


	//   ....[81]....
        /*0590*/ 	.word	0x00004bb0
        /*0594*/ 	.word	0x00000008
        /*0598*/ 	.word	0x00000000
        /*059c*/ 	.short	0x010a
        /*059e*/ 	.byte	0x3f
	.zero		1


	//   ....[82]....
        /*05a0*/ 	.word	0x00004c40
        /*05a4*/ 	.word	0x00000009
        /*05a8*/ 	.word	0x00000000
        /*05ac*/ 	.short	0x010a
        /*05ae*/ 	.byte	0x3f
	.zero		1


	//   ....[83]....
        /*05b0*/ 	.word	0x00004cd0
        /*05b4*/ 	.word	0x00000008
        /*05b8*/ 	.word	0x00000000
        /*05bc*/ 	.short	0x010a
        /*05be*/ 	.byte	0x3f
	.zero		1


	//   ....[84]....
        /*05c0*/ 	.word	0x00004d60
        /*05c4*/ 	.word	0x00000009
        /*05c8*/ 	.word	0x00000000
        /*05cc*/ 	.short	0x010a
        /*05ce*/ 	.byte	0x3f
	.zero		1


	//   ....[85]....
        /*05d0*/ 	.word	0x00004df0
        /*05d4*/ 	.word	0x00000008
        /*05d8*/ 	.word	0x00000000
        /*05dc*/ 	.short	0x010a
        /*05de*/ 	.byte	0x3f
	.zero		1


	//   ....[86]....
        /*05e0*/ 	.word	0x00004e80
        /*05e4*/ 	.word	0x0000000b
        /*05e8*/ 	.word	0x00000000
        /*05ec*/ 	.short	0x010a
        /*05ee*/ 	.byte	0x3f
	.zero		1


	//   ....[87]....
        /*05f0*/ 	.word	0x00004f10
        /*05f4*/ 	.word	0x00000003
        /*05f8*/ 	.word	0x00000000
        /*05fc*/ 	.short	0x010a
        /*05fe*/ 	.byte	0x3f
	.zero		1


	//   ....[88]....
        /*0600*/ 	.word	0x00004f70
        /*0604*/ 	.word	0x00000000
        /*0608*/ 	.word	0x00000000
        /*060c*/ 	.short	0x010a
        /*060e*/ 	.byte	0x3f
	.zero		1


	//   ....[89]....
        /*0610*/ 	.word	0x00004fc0
        /*0614*/ 	.word	0x00000003
        /*0618*/ 	.word	0x00000000
        /*061c*/ 	.short	0x010a
        /*061e*/ 	.byte	0x3f
	.zero		1


	//   ....[90]....
        /*0620*/ 	.word	0x000050a0
        /*0624*/ 	.word	0x0000000e
        /*0628*/ 	.word	0x000000d0
        /*062c*/ 	.short	0x010a
        /*062e*/ 	.byte	0x3f
	.zero		1


	//   ....[91]....
        /*0630*/ 	.word	0x00005180
        /*0634*/ 	.word	0x00000007
        /*0638*/ 	.word	0x00000000
        /*063c*/ 	.short	0x010a
        /*063e*/ 	.byte	0x3f
	.zero		1


	//   ....[92]....
        /*0640*/ 	.word	0x000051d0
        /*0644*/ 	.word	0x00000008
        /*0648*/ 	.word	0x00000000
        /*064c*/ 	.short	0x010a
        /*064e*/ 	.byte	0x3f
	.zero		1


	//   ....[93]....
        /*0650*/ 	.word	0x00005220
        /*0654*/ 	.word	0x00000009
        /*0658*/ 	.word	0x00000000
        /*065c*/ 	.short	0x010a
        /*065e*/ 	.byte	0x3f
	.zero		1


	//   ....[94]....
        /*0660*/ 	.word	0x00005270
        /*0664*/ 	.word	0x00000008
        /*0668*/ 	.word	0x00000000
        /*066c*/ 	.short	0x010a
        /*066e*/ 	.byte	0x3f
	.zero		1


	//   ....[95]....
        /*0670*/ 	.word	0x000052c0
        /*0674*/ 	.word	0x00000009
        /*0678*/ 	.word	0x00000000
        /*067c*/ 	.short	0x010a
        /*067e*/ 	.byte	0x3f
	.zero		1


	//   ....[96]....
        /*0680*/ 	.word	0x00005310
        /*0684*/ 	.word	0x00000008
        /*0688*/ 	.word	0x00000000
        /*068c*/ 	.short	0x010a
        /*068e*/ 	.byte	0x3f
	.zero		1


	//   ....[97]....
        /*0690*/ 	.word	0x00005360
        /*0694*/ 	.word	0x00000009
        /*0698*/ 	.word	0x00000000
        /*069c*/ 	.short	0x010a
        /*069e*/ 	.byte	0x3f
	.zero		1


	//   ....[98]....
        /*06a0*/ 	.word	0x000053b0
        /*06a4*/ 	.word	0x00000008
        /*06a8*/ 	.word	0x00000000
        /*06ac*/ 	.short	0x010a
        /*06ae*/ 	.byte	0x3f
	.zero		1


	//   ....[99]....
        /*06b0*/ 	.word	0x00005400
        /*06b4*/ 	.word	0x00000009
        /*06b8*/ 	.word	0x00000000
        /*06bc*/ 	.short	0x010a
        /*06be*/ 	.byte	0x3f
	.zero		1


	//   ....[100]....
        /*06c0*/ 	.word	0x00005450
        /*06c4*/ 	.word	0x00000008
        /*06c8*/ 	.word	0x00000000
        /*06cc*/ 	.short	0x010a
        /*06ce*/ 	.byte	0x3f
	.zero		1


	//   ....[101]....
        /*06d0*/ 	.word	0x000054a0
        /*06d4*/ 	.word	0x00000009
        /*06d8*/ 	.word	0x00000000
        /*06dc*/ 	.short	0x010a
        /*06de*/ 	.byte	0x3f
	.zero		1


	//   ....[102]....
        /*06e0*/ 	.word	0x000054f0
        /*06e4*/ 	.word	0x00000008
        /*06e8*/ 	.word	0x00000000
        /*06ec*/ 	.short	0x010a
        /*06ee*/ 	.byte	0x3f
	.zero		1


	//   ....[103]....
        /*06f0*/ 	.word	0x00005540
        /*06f4*/ 	.word	0x00000009
        /*06f8*/ 	.word	0x00000000
        /*06fc*/ 	.short	0x010a
        /*06fe*/ 	.byte	0x3f
	.zero		1


	//   ....[104]....
        /*0700*/ 	.word	0x00005590
        /*0704*/ 	.word	0x00000008
        /*0708*/ 	.word	0x00000000
        /*070c*/ 	.short	0x010a
        /*070e*/ 	.byte	0x3f
	.zero		1


	//   ....[105]....
        /*0710*/ 	.word	0x000055e0
        /*0714*/ 	.word	0x00000009
        /*0718*/ 	.word	0x00000000
        /*071c*/ 	.short	0x010a
        /*071e*/ 	.byte	0x3f
	.zero		1


	//   ....[106]....
        /*0720*/ 	.word	0x00005630
        /*0724*/ 	.word	0x00000008
        /*0728*/ 	.word	0x00000000
        /*072c*/ 	.short	0x010a
        /*072e*/ 	.byte	0x3f
	.zero		1


	//   ....[107]....
        /*0730*/ 	.word	0x00005680
        /*0734*/ 	.word	0x00000009
        /*0738*/ 	.word	0x00000000
        /*073c*/ 	.short	0x010a
        /*073e*/ 	.byte	0x3f
	.zero		1


	//   ....[108]....
        /*0740*/ 	.word	0x000056d0
        /*0744*/ 	.word	0x00000008
        /*0748*/ 	.word	0x00000000
        /*074c*/ 	.short	0x010a
        /*074e*/ 	.byte	0x3f
	.zero		1


	//   ....[109]....
        /*0750*/ 	.word	0x00005720
        /*0754*/ 	.word	0x00000009
        /*0758*/ 	.word	0x00000000
        /*075c*/ 	.short	0x010a
        /*075e*/ 	.byte	0x3f
	.zero		1


	//   ....[110]....
        /*0760*/ 	.word	0x00005770
        /*0764*/ 	.word	0x00000008
        /*0768*/ 	.word	0x00000000
        /*076c*/ 	.short	0x010a
        /*076e*/ 	.byte	0x3f
	.zero		1


	//   ....[111]....
        /*0770*/ 	.word	0x000057c0
        /*0774*/ 	.word	0x00000009
        /*0778*/ 	.word	0x00000000
        /*077c*/ 	.short	0x010a
        /*077e*/ 	.byte	0x3f
	.zero		1


	//   ....[112]....
        /*0780*/ 	.word	0x00005810
        /*0784*/ 	.word	0x00000008
        /*0788*/ 	.word	0x00000000
        /*078c*/ 	.short	0x010a
        /*078e*/ 	.byte	0x3f
	.zero		1


	//   ....[113]....
        /*0790*/ 	.word	0x00005860
        /*0794*/ 	.word	0x00000009
        /*0798*/ 	.word	0x00000000
        /*079c*/ 	.short	0x010a
        /*079e*/ 	.byte	0x3f
	.zero		1


	//   ....[114]....
        /*07a0*/ 	.word	0x000058b0
        /*07a4*/ 	.word	0x00000008
        /*07a8*/ 	.word	0x00000000
        /*07ac*/ 	.short	0x010a
        /*07ae*/ 	.byte	0x3f
	.zero		1


	//   ....[115]....
        /*07b0*/ 	.word	0x00005900
        /*07b4*/ 	.word	0x0000000b
        /*07b8*/ 	.word	0x00000000
        /*07bc*/ 	.short	0x010a
        /*07be*/ 	.byte	0x3f
	.zero		1


	//----- nvinfo : EIATTR_NUM_MBARRIERS
	.align		4
.L_35:
        /*07c0*/ 	.byte	0x03, 0x38
        /*07c2*/ 	.short	0x0036


	//----- nvinfo : EIATTR_EXIT_INSTR_OFFSETS
	.align		4
        /*07c4*/ 	.byte	0x04, 0x1c
        /*07c6*/ 	.short	(.L_37 - .L_36)


	//   ....[0]....
.L_36:
        /*07c8*/ 	.word	0x00000950


	//   ....[1]....
        /*07cc*/ 	.word	0x00001210


	//   ....[2]....
        /*07d0*/ 	.word	0x00002d00


	//   ....[3]....
        /*07d4*/ 	.word	0x00003330


	//   ....[4]....
        /*07d8*/ 	.word	0x00004f60


	//----- nvinfo : EIATTR_MAX_THREADS
	.align		4
.L_37:
        /*07dc*/ 	.byte	0x04, 0x05
        /*07de*/ 	.short	(.L_39 - .L_38)
.L_38:
        /*07e0*/ 	.word	0x00000180
        /*07e4*/ 	.word	0x00000001
        /*07e8*/ 	.word	0x00000001


	//----- nvinfo : EIATTR_CRS_STACK_SIZE
	.align		4
.L_39:
        /*07ec*/ 	.byte	0x04, 0x1e
        /*07ee*/ 	.short	(.L_41 - .L_40)
.L_40:
        /*07f0*/ 	.word	0x00000000


	//----- nvinfo : EIATTR_CBANK_PARAM_SIZE
	.align		4
.L_41:
        /*07f4*/ 	.byte	0x03, 0x19
        /*07f6*/ 	.short	0x0470


	//----- nvinfo : EIATTR_PARAM_CBANK
	.align		4
        /*07f8*/ 	.byte	0x04, 0x0a
        /*07fa*/ 	.short	(.L_43 - .L_42)
	.align		4
.L_42:
        /*07fc*/ 	.word	index@(.nv.constant0._ZN7cutlass13device_kernelINS_4gemm6kernel13GemmUniversalIN4cute5tupleIJiiiiEEENS1_10collective13CollectiveMmaINS1_34MainloopSm90TmaGmmaWarpSpecializedILi26ENS5_IJNS4_1CILi1EEESB_SB_EEENS1_35KernelTmaWarpSpecializedCooperativeEEENS5_IJNSA_ILi128EEENSA_ILi8EEENSA_ILi32EEEEEENS_10bfloat16_tENS5_IJlSB_lEEESJ_SK_NS4_8TiledMMAINS4_8MMA_AtomIJNS4_4SM904GMMA26MMA_64x8x16_F32BF16BF16_SSILNSO_5MajorE0ELSQ_0ELNSO_7ScaleInE1ELSR_1EEEEEENS4_6LayoutINS5_IJNSA_ILi2EEESB_SB_EEENS5_IJSB_NSA_ILi0EEESX_EEEEENS5_IJNS4_10UnderscoreES10_S10_EEEEENS4_13SM90_TMA_LOADENS4_14ComposedLayoutINS4_7SwizzleILi2ELi4ELi3EEENS4_18smem_ptr_flag_bitsILi16EEENSU_INS5_IJSG_SH_EEENS5_IJSH_SB_EEEEEEEvNS4_8identityES13_S1C_vS1D_EENS_8epilogue10collective6detail29Sm90TmaWarpSpecializedAdapterINS1G_15DefaultEpilogueISJ_SK_SK_NS1F_6thread17LinearCombinationISJ_Li1EffLNS1K_9ScaleType4KindE0ELNS_15FloatRoundStyleE2ESJ_EENS1_15EpilogueDefaultEEEEEvvEEEEvNT_6ParamsE)
        /*0800*/ 	.short	0x0210
        /*0802*/ 	.short	0x0470


	//----- nvinfo : EIATTR_SW_WAR
	.align		4
.L_43:
        /*0804*/ 	.byte	0x04, 0x36
        /*0806*/ 	.short	(.L_45 - .L_44)
.L_44:
        /*0808*/ 	.word	0x00000008
.L_45:


//--------------------- .nv.callgraph             --------------------------
	.section	.nv.callgraph,"",@"SHT_CUDA_CALLGRAPH"
	.align	4
	.sectionentsize	8
	.align		4
        /*0000*/ 	.word	0x00000000
	.align		4
        /*0004*/ 	.word	0xffffffff
	.align		4
        /*0008*/ 	.word	index@(_ZN7cutlass13device_kernelINS_4gemm6kernel13GemmUniversalIN4cute5tupleIJiiiiEEENS1_10collective13CollectiveMmaINS1_34MainloopSm90TmaGmmaWarpSpecializedILi26ENS5_IJNS4_1CILi1EEESB_SB_EEENS1_35KernelTmaWarpSpecializedCooperativeEEENS5_IJNSA_ILi128EEENSA_ILi8EEENSA_ILi32EEEEEENS_10bfloat16_tENS5_IJlSB_lEEESJ_SK_NS4_8TiledMMAINS4_8MMA_AtomIJNS4_4SM904GMMA26MMA_64x8x16_F32BF16BF16_SSILNSO_5MajorE0ELSQ_0ELNSO_7ScaleInE1ELSR_1EEEEEENS4_6LayoutINS5_IJNSA_ILi2EEESB_SB_EEENS5_IJSB_NSA_ILi0EEESX_EEEEENS5_IJNS4_10UnderscoreES10_S10_EEEEENS4_13SM90_TMA_LOADENS4_14ComposedLayoutINS4_7SwizzleILi2ELi4ELi3EEENS4_18smem_ptr_flag_bitsILi16EEENSU_INS5_IJSG_SH_EEENS5_IJSH_SB_EEEEEEEvNS4_8identityES13_S1C_vS1D_EENS_8epilogue10collective6detail29Sm90TmaWarpSpecializedAdapterINS1G_15DefaultEpilogueISJ_SK_SK_NS1F_6thread17LinearCombinationISJ_Li1EffLNS1K_9ScaleType4KindE0ELNS_15FloatRoundStyleE2ESJ_EENS1_15EpilogueDefaultEEEEEvvEEEEvNT_6ParamsE)
	.align		4
        /*000c*/ 	.word	index@(__assertfail)
	.align		4
        /*0010*/ 	.word	0x00000000
	.align		4
        /*0014*/ 	.word	0xfffffffe
	.align		4
        /*0018*/ 	.word	0x00000000
	.align		4
        /*001c*/ 	.word	0xfffffffd
	.align		4
        /*0020*/ 	.word	0x00000000
	.align		4
        /*0024*/ 	.word	0xfffffffc


//--------------------- .nv.constant4             --------------------------
	.section	.nv.constant4,"a",@progbits
	.align	8
	.align		8
.nv.constant4:
        /*0000*/ 	.dword	__assertfail
	.align		8
        /*0008*/ 	.dword	__unnamed_1
	.align		8
        /*0010*/ 	.dword	_ZN40_INTERNAL_a2cc7fd7_4_k_cu_de63092c_126144cuda3std3__45__cpo5beginE
	.align		8
        /*0018*/ 	.dword	_ZN40_INTERNAL_a2cc7fd7_4_k_cu_de63092c_126144cuda3std3__45__cpo3endE
	.align		8
        /*0020*/ 	.dword	_ZN40_INTERNAL_a2cc7fd7_4_k_cu_de63092c_126144cuda3std3__45__cpo6cbeginE
	.align		8
        /*0028*/ 	.dword	_ZN40_INTERNAL_a2cc7fd7_4_k_cu_de63092c_126144cuda3std3__45__cpo4cendE
	.align		8
        /*0030*/ 	.dword	_ZN40_INTERNAL_a2cc7fd7_4_k_cu_de63092c_126144cuda3std3__442_GLOBAL__N__a2cc7fd7_4_k_cu_de63092c_126146ignoreE
	.align		8
        /*0038*/ 	.dword	_ZN40_INTERNAL_a2cc7fd7_4_k_cu_de63092c_126144cuda3std3__419piecewise_constructE
	.align		8
        /*0040*/ 	.dword	_ZN40_INTERNAL_a2cc7fd7_4_k_cu_de63092c_126144cuda3std3__48in_placeE
	.align		8
        /*0048*/ 	.dword	_ZN40_INTERNAL_a2cc7fd7_4_k_cu_de63092c_126144cuda3std6ranges3__45__cpo4swapE
	.align		8
        /*0050*/ 	.dword	_ZN40_INTERNAL_a2cc7fd7_4_k_cu_de63092c_126144cuda3std6ranges3__45__cpo9iter_moveE
	.align		8
        /*0058*/ 	.dword	_ZN40_INTERNAL_a2cc7fd7_4_k_cu_de63092c_126144cute7productE
	.align		8
        /*0060*/ 	.dword	_ZN40_INTERNAL_a2cc7fd7_4_k_cu_de63092c_126144cute1_E
	.align		8
        /*0068*/ 	.dword	$str$22
	.align		8
        /*0070*/ 	.dword	$str$23


//--------------------- .text._ZN7cutlass13device_kernelINS_4gemm6kernel13GemmUniversalIN4cute5tupleIJiiiiEEENS1_10collective13CollectiveMmaINS1_34MainloopSm90TmaGmmaWarpSpecializedILi26ENS5_IJNS4_1CILi1EEESB_SB_EEENS1_35KernelTmaWarpSpecializedCooperativeEEENS5_IJNSA_ILi128EEENSA_ILi8EEENSA_ILi32EEEEEENS_10bfloat16_tENS5_IJlSB_lEEESJ_SK_NS4_8TiledMMAINS4_8MMA_AtomIJNS4_4SM904GMMA26MMA_64x8x16_F32BF16BF16_SSILNSO_5MajorE0ELSQ_0ELNSO_7ScaleInE1ELSR_1EEEEEENS4_6LayoutINS5_IJNSA_ILi2EEESB_SB_EEENS5_IJSB_NSA_ILi0EEESX_EEEEENS5_IJNS4_10UnderscoreES10_S10_EEEEENS4_13SM90_TMA_LOADENS4_14ComposedLayoutINS4_7SwizzleILi2ELi4ELi3EEENS4_18smem_ptr_flag_bitsILi16EEENSU_INS5_IJSG_SH_EEENS5_IJSH_SB_EEEEEEEvNS4_8identityES13_S1C_vS1D_EENS_8epilogue10collective6detail29Sm90TmaWarpSpecializedAdapterINS1G_15DefaultEpilogueISJ_SK_SK_NS1F_6thread17LinearCombinationISJ_Li1EffLNS1K_9ScaleType4KindE0ELNS_15FloatRoundStyleE2ESJ_EENS1_15EpilogueDefaultEEEEEvvEEEEvNT_6ParamsE --------------------------
	.section	.text._ZN7cutlass13device_kernelINS_4gemm6kernel13GemmUniversalIN4cute5tupleIJiiiiEEENS1_10collective13CollectiveMmaINS1_34MainloopSm90TmaGmmaWarpSpecializedILi26ENS5_IJNS4_1CILi1EEESB_SB_EEENS1_35KernelTmaWarpSpecializedCooperativeEEENS5_IJNSA_ILi128EEENSA_ILi8EEENSA_ILi32EEEEEENS_10bfloat16_tENS5_IJlSB_lEEESJ_SK_NS4_8TiledMMAINS4_8MMA_AtomIJNS4_4SM904GMMA26MMA_64x8x16_F32BF16BF16_SSILNSO_5MajorE0ELSQ_0ELNSO_7ScaleInE1ELSR_1EEEEEENS4_6LayoutINS5_IJNSA_ILi2EEESB_SB_EEENS5_IJSB_NSA_ILi0EEESX_EEEEENS5_IJNS4_10UnderscoreES10_S10_EEEEENS4_13SM90_TMA_LOADENS4_14ComposedLayoutINS4_7SwizzleILi2ELi4ELi3EEENS4_18smem_ptr_flag_bitsILi16EEENSU_INS5_IJSG_SH_EEENS5_IJSH_SB_EEEEEEEvNS4_8identityES13_S1C_vS1D_EENS_8epilogue10collective6detail29Sm90TmaWarpSpecializedAdapterINS1G_15DefaultEpilogueISJ_SK_SK_NS1F_6thread17LinearCombinationISJ_Li1EffLNS1K_9ScaleType4KindE0ELNS_15FloatRoundStyleE2ESJ_EENS1_15EpilogueDefaultEEEEEvvEEEEvNT_6ParamsE,"ax",@progbits
	.align	128
.text._ZN7cutlass13device_kernelINS_4gemm6kernel13GemmUniversalIN4cute5tupleIJiiiiEEENS1_10collective13CollectiveMmaINS1_34MainloopSm90TmaGmmaWarpSpecializedILi26ENS5_IJNS4_1CILi1EEESB_SB_EEENS1_35KernelTmaWarpSpecializedCooperativeEEENS5_IJNSA_ILi128EEENSA_ILi8EEENSA_ILi32EEEEEENS_10bfloat16_tENS5_IJlSB_lEEESJ_SK_NS4_8TiledMMAINS4_8MMA_AtomIJNS4_4SM904GMMA26MMA_64x8x16_F32BF16BF16_SSILNSO_5MajorE0ELSQ_0ELNSO_7ScaleInE1ELSR_1EEEEEENS4_6LayoutINS5_IJNSA_ILi2EEESB_SB_EEENS5_IJSB_NSA_ILi0EEESX_EEEEENS5_IJNS4_10UnderscoreES10_S10_EEEEENS4_13SM90_TMA_LOADENS4_14ComposedLayoutINS4_7SwizzleILi2ELi4ELi3EEENS4_18smem_ptr_flag_bitsILi16EEENSU_INS5_IJSG_SH_EEENS5_IJSH_SB_EEEEEEEvNS4_8identityES13_S1C_vS1D_EENS_8epilogue10collective6detail29Sm90TmaWarpSpecializedAdapterINS1G_15DefaultEpilogueISJ_SK_SK_NS1F_6thread17LinearCombinationISJ_Li1EffLNS1K_9ScaleType4KindE0ELNS_15FloatRoundStyleE2ESJ_EENS1_15EpilogueDefaultEEEEEvvEEEEvNT_6ParamsE:
        .type           _ZN7cutlass13device_kernelINS_4gemm6kernel13GemmUniversalIN4cute5tupleIJiiiiEEENS1_10collective13CollectiveMmaINS1_34MainloopSm90TmaGmmaWarpSpecializedILi26ENS5_IJNS4_1CILi1EEESB_SB_EEENS1_35KernelTmaWarpSpecializedCooperativeEEENS5_IJNSA_ILi128EEENSA_ILi8EEENSA_ILi32EEEEEENS_10bfloat16_tENS5_IJlSB_lEEESJ_SK_NS4_8TiledMMAINS4_8MMA_AtomIJNS4_4SM904GMMA26MMA_64x8x16_F32BF16BF16_SSILNSO_5MajorE0ELSQ_0ELNSO_7ScaleInE1ELSR_1EEEEEENS4_6LayoutINS5_IJNSA_ILi2EEESB_SB_EEENS5_IJSB_NSA_ILi0EEESX_EEEEENS5_IJNS4_10UnderscoreES10_S10_EEEEENS4_13SM90_TMA_LOADENS4_14ComposedLayoutINS4_7SwizzleILi2ELi4ELi3EEENS4_18smem_ptr_flag_bitsILi16EEENSU_INS5_IJSG_SH_EEENS5_IJSH_SB_EEEEEEEvNS4_8identityES13_S1C_vS1D_EENS_8epilogue10collective6detail29Sm90TmaWarpSpecializedAdapterINS1G_15DefaultEpilogueISJ_SK_SK_NS1F_6thread17LinearCombinationISJ_Li1EffLNS1K_9ScaleType4KindE0ELNS_15FloatRoundStyleE2ESJ_EENS1_15EpilogueDefaultEEEEEvvEEEEvNT_6ParamsE,@function
        .size           _ZN7cutlass13device_kernelINS_4gemm6kernel13GemmUniversalIN4cute5tupleIJiiiiEEENS1_10collective13CollectiveMmaINS1_34MainloopSm90TmaGmmaWarpSpecializedILi26ENS5_IJNS4_1CILi1EEESB_SB_EEENS1_35KernelTmaWarpSpecializedCooperativeEEENS5_IJNSA_ILi128EEENSA_ILi8EEENSA_ILi32EEEEEENS_10bfloat16_tENS5_IJlSB_lEEESJ_SK_NS4_8TiledMMAINS4_8MMA_AtomIJNS4_4SM904GMMA26MMA_64x8x16_F32BF16BF16_SSILNSO_5MajorE0ELSQ_0ELNSO_7ScaleInE1ELSR_1EEEEEENS4_6LayoutINS5_IJNSA_ILi2EEESB_SB_EEENS5_IJSB_NSA_ILi0EEESX_EEEEENS5_IJNS4_10UnderscoreES10_S10_EEEEENS4_13SM90_TMA_LOADENS4_14ComposedLayoutINS4_7SwizzleILi2ELi4ELi3EEENS4_18smem_ptr_flag_bitsILi16EEENSU_INS5_IJSG_SH_EEENS5_IJSH_SB_EEEEEEEvNS4_8identityES13_S1C_vS1D_EENS_8epilogue10collective6detail29Sm90TmaWarpSpecializedAdapterINS1G_15DefaultEpilogueISJ_SK_SK_NS1F_6thread17LinearCombinationISJ_Li1EffLNS1K_9ScaleType4KindE0ELNS_15FloatRoundStyleE2ESJ_EENS1_15EpilogueDefaultEEEEEvvEEEEvNT_6ParamsE,(.L_x_119 - _ZN7cutlass13device_kernelINS_4gemm6kernel13GemmUniversalIN4cute5tupleIJiiiiEEENS1_10collective13CollectiveMmaINS1_34MainloopSm90TmaGmmaWarpSpecializedILi26ENS5_IJNS4_1CILi1EEESB_SB_EEENS1_35KernelTmaWarpSpecializedCooperativeEEENS5_IJNSA_ILi128EEENSA_ILi8EEENSA_ILi32EEEEEENS_10bfloat16_tENS5_IJlSB_lEEESJ_SK_NS4_8TiledMMAINS4_8MMA_AtomIJNS4_4SM904GMMA26MMA_64x8x16_F32BF16BF16_SSILNSO_5MajorE0ELSQ_0ELNSO_7ScaleInE1ELSR_1EEEEEENS4_6LayoutINS5_IJNSA_ILi2EEESB_SB_EEENS5_IJSB_NSA_ILi0EEESX_EEEEENS5_IJNS4_10UnderscoreES10_S10_EEEEENS4_13SM90_TMA_LOADENS4_14ComposedLayoutINS4_7SwizzleILi2ELi4ELi3EEENS4_18smem_ptr_flag_bitsILi16EEENSU_INS5_IJSG_SH_EEENS5_IJSH_SB_EEEEEEEvNS4_8identityES13_S1C_vS1D_EENS_8epilogue10collective6detail29Sm90TmaWarpSpecializedAdapterINS1G_15DefaultEpilogueISJ_SK_SK_NS1F_6thread17LinearCombinationISJ_Li1EffLNS1K_9ScaleType4KindE0ELNS_15FloatRoundStyleE2ESJ_EENS1_15EpilogueDefaultEEEEEvvEEEEvNT_6ParamsE)
        .other          _ZN7cutlass13device_kernelINS_4gemm6kernel13GemmUniversalIN4cute5tupleIJiiiiEEENS1_10collective13CollectiveMmaINS1_34MainloopSm90TmaGmmaWarpSpecializedILi26ENS5_IJNS4_1CILi1EEESB_SB_EEENS1_35KernelTmaWarpSpecializedCooperativeEEENS5_IJNSA_ILi128EEENSA_ILi8EEENSA_ILi32EEEEEENS_10bfloat16_tENS5_IJlSB_lEEESJ_SK_NS4_8TiledMMAINS4_8MMA_AtomIJNS4_4SM904GMMA26MMA_64x8x16_F32BF16BF16_SSILNSO_5MajorE0ELSQ_0ELNSO_7ScaleInE1ELSR_1EEEEEENS4_6LayoutINS5_IJNSA_ILi2EEESB_SB_EEENS5_IJSB_NSA_ILi0EEESX_EEEEENS5_IJNS4_10UnderscoreES10_S10_EEEEENS4_13SM90_TMA_LOADENS4_14ComposedLayoutINS4_7SwizzleILi2ELi4ELi3EEENS4_18smem_ptr_flag_bitsILi16EEENSU_INS5_IJSG_SH_EEENS5_IJSH_SB_EEEEEEEvNS4_8identityES13_S1C_vS1D_EENS_8epilogue10collective6detail29Sm90TmaWarpSpecializedAdapterINS1G_15DefaultEpilogueISJ_SK_SK_NS1F_6thread17LinearCombinationISJ_Li1EffLNS1K_9ScaleType4KindE0ELNS_15FloatRoundStyleE2ESJ_EENS1_15EpilogueDefaultEEEEEvvEEEEvNT_6ParamsE,@"STO_CUDA_ENTRY STV_DEFAULT"
_ZN7cutlass13device_kernelINS_4gemm6kernel13GemmUniversalIN4cute5tupleIJiiiiEEENS1_10collective13CollectiveMmaINS1_34MainloopSm90TmaGmmaWarpSpecializedILi26ENS5_IJNS4_1CILi1EEESB_SB_EEENS1_35KernelTmaWarpSpecializedCooperativeEEENS5_IJNSA_ILi128EEENSA_ILi8EEENSA_ILi32EEEEEENS_10bfloat16_tENS5_IJlSB_lEEESJ_SK_NS4_8TiledMMAINS4_8MMA_AtomIJNS4_4SM904GMMA26MMA_64x8x16_F32BF16BF16_SSILNSO_5MajorE0ELSQ_0ELNSO_7ScaleInE1ELSR_1EEEEEENS4_6LayoutINS5_IJNSA_ILi2EEESB_SB_EEENS5_IJSB_NSA_ILi0EEESX_EEEEENS5_IJNS4_10UnderscoreES10_S10_EEEEENS4_13SM90_TMA_LOADENS4_14ComposedLayoutINS4_7SwizzleILi2ELi4ELi3EEENS4_18smem_ptr_flag_bitsILi16EEENSU_INS5_IJSG_SH_EEENS5_IJSH_SB_EEEEEEEvNS4_8identityES13_S1C_vS1D_EENS_8epilogue10collective6detail29Sm90TmaWarpSpecializedAdapterINS1G_15DefaultEpilogueISJ_SK_SK_NS1F_6thread17LinearCombinationISJ_Li1EffLNS1K_9ScaleType4KindE0ELNS_15FloatRoundStyleE2ESJ_EENS1_15EpilogueDefaultEEEEEvvEEEEvNT_6ParamsE:
[----:B------:R-:W0:Y:S01]  /*0000*/  LDC R1, c[0x0][0x28] ;  /* 0x00000a00ff017b82 */ /* 0x000e220000000800 */
[----:B------:R-:W1:Y:S01]  /*0010*/  S2R R2, SR_TID.X ;  /* 0x0000000000027919 */ /* 0x000e620000002100 */
[----:B------:R-:W-:Y:S01]  /*0020*/  ELECT P0, URZ, PT ;  /* 0x00000000003f782f */ /* 0x000fe20003800000 */
[----:B------:R-:W-:Y:S01]  /*0030*/  BSSY B0, `(.L_x_0) ;  /* 0x000000f000007945 */ /* 0x000fe20003800000 */
[--C-:B-1----:R-:W-:Y:S02]  /*0040*/  SHF.R.U32.HI R0, RZ, 0x5, R2.reuse ;  /* 0x00000005ff007819 */ /* 0x102fe40000011602 */
[----:B------:R-:W-:-:S03]  /*0050*/  SHF.R.U32.HI R7, RZ, 0x7, R2 ;  /* 0x00000007ff077819 */ /* 0x000fc60000011602 */
[----:B------:R-:W1:Y:S04]  /*0060*/  SHFL.IDX PT, R3, R0, RZ, 0x1f ;  /* 0x00001fff00037589 */ /* 0x000e6800000e0000 */
[----:B------:R2:W3:Y:S01]  /*0070*/  SHFL.IDX PT, R10, R7, RZ, 0x1f ;  /* 0x00001fff070a7589 */ /* 0x0004e200000e0000 */
[----:B-1----:R-:W-:-:S13]  /*0080*/  ISETP.NE.OR P0, PT, R3, RZ, !P0 ;  /* 0x000000ff0300720c */ /* 0x002fda0004705670 */
[----:B0-23--:R-:W-:Y:S05]  /*0090*/  @P0 BRA `(.L_x_1) ;  /* 0x0000000000200947 */ /* 0x00dfea0003800000 */
[----:B------:R-:W-:Y:S02]  /*00a0*/  ULDC.64 UR4, c[0x0][0x198] ;  /* 0x0000660000047ab9 */ /* 0x000fe40000000a00 */
[----:B------:R-:W-:Y:S02]  /*00b0*/  UIADD3 UR6, UP0, UR4, 0xf0, URZ ;  /* 0x000000f004067890 */ /* 0x000fe4000ff1e03f */
[----:B------:R-:W-:Y:S02]  /*00c0*/  UIADD3 UR4, UP1, UR4, 0x1f0, URZ ;  /* 0x000001f004047890 */ /* 0x000fe4000ff3e03f */
[----:B------:R-:W-:Y:S02]  /*00d0*/  UIADD3.X UR7, URZ, UR5, URZ, UP0, !UPT ;  /* 0x000000053f077290 */ /* 0x000fe400087fe43f */
[----:B------:R-:W-:-:S07]  /*00e0*/  UIADD3.X UR5, URZ, UR5, URZ, UP1, !UPT ;  /* 0x000000053f057290 */ /* 0x000fce0008ffe43f */
[----:B------:R0:W-:Y:S02]  /*00f0*/  UTMACCTL.PF [UR6] ;  /* 0x00000000060079b9 */ /* 0x0001e40008040000 */
[----:B------:R0:W-:Y:S02]  /*0100*/  UTMACCTL.PF [UR4] ;  /* 0x00000000040079b9 */ /* 0x0001e40008040000 */
[----:B0-----:R-:W-:Y:S01]  /*0110*/  NOP ;  /* 0x0000000000007918 */ /* 0x001fe20000000000 */
.L_x_1:
[----:B------:R-:W-:Y:S05]  /*0120*/  BSYNC B0 ;  /* 0x0000000000007941 */ /* 0x000fea0003800000 */
.L_x_0:
[----:B------:R-:W0:Y:S02]  /*0130*/  SHFL.IDX PT, R4, R0, RZ, 0x1f ;  /* 0x00001fff00047589 */ /* 0x000e2400000e0000 */
[----:B0-----:R-:W-:-:S13]  /*0140*/  ISETP.NE.AND P0, PT, R4, RZ, PT ;  /* 0x000000ff0400720c */ /* 0x001fda0003f05270 */
[----:B------:R-:W-:Y:S05]  /*0150*/  @P0 BRA `(.L_x_2) ;  /* 0x0000000400140947 */ /* 0x000fea0003800000 */
[----:B------:R-:W-:Y:S01]  /*0160*/  ELECT P0, URZ, PT ;  /* 0x00000000003f782f */ /* 0x000fe20003800000 */
[----:B------:R-:W-:-:S12]  /*0170*/  BSSY B0, `(.L_x_2) ;  /* 0x0000043000007945 */ /* 0x000fd80003800000 */
[----:B------:R-:W-:Y:S05]  /*0180*/  @!P0 BRA `(.L_x_3) ;  /* 0x0000000400048947 */ /* 0x000fea0003800000 */
[----:B------:R-:W0:Y:S01]  /*0190*/  S2UR UR8, SR_CgaCtaId ;  /* 0x00000000000879c3 */ /* 0x000e220000008800 */
[----:B------:R-:W-:Y:S01]  /*01a0*/  UMOV UR4, 0x400 ;  /* 0x0000040000047882 */ /* 0x000fe20000000000 */
[----:B------:R-:W-:Y:S01]  /*01b0*/  UMOV UR5, 0x1 ;  /* 0x0000000100057882 */ /* 0x000fe20000000000 */
[----:B------:R-:W-:Y:S02]  /*01c0*/  UMOV UR6, 0x100 ;  /* 0x0000010000067882 */ /* 0x000fe40000000000 */
[----:B------:R-:W-:-:S04]  /*01d0*/  UIADD3 UR6, -UR6, 0x100000, URZ ;  /* 0x0010000006067890 */ /* 0x000fc8000fffe13f */
[----:B------:R-:W-:Y:S02]  /*01e0*/  USHF.L.U32 UR7, UR6, 0xb, URZ ;  /* 0x0000000b06077899 */ /* 0x000fe4000800063f */
[----:B------:R-:W-:Y:S02]  /*01f0*/  USHF.L.U32 UR6, UR6, 0x1, URZ ;  /* 0x0000000106067899 */ /* 0x000fe4000800063f */
[----:B0-----:R-:W-:Y:S02]  /*0200*/  ULEA UR8, UR8, UR4, 0x18 ;  /* 0x0000000408087291 */ /* 0x001fe4000f8ec03f */
[----:B------:R-:W-:-:S04]  /*0210*/  UIADD3 UR4, -UR5, 0x100000, URZ ;  /* 0x0010000005047890 */ /* 0x000fc8000fffe13f */
[----:B------:R-:W-:Y:S02]  /*0220*/  USHF.L.U32 UR5, UR4, 0xb, URZ ;  /* 0x0000000b04057899 */ /* 0x000fe4000800063f */
[----:B------:R-:W-:Y:S01]  /*0230*/  USHF.L.U32 UR4, UR4, 0x1, URZ ;  /* 0x0000000104047899 */ /* 0x000fe2000800063f */
[----:B------:R-:W0:Y:S11]  /*0240*/  FENCE.VIEW.ASYNC.S ;  /* 0x00000000000073c6 */ /* 0x000e360000000000 */
[----:B0-----:R0:W1:Y:S01]  /*0250*/  SYNCS.EXCH.64 URZ, [UR8], UR4 ;  /* 0x00000004083f75b2 */ /* 0x0010620008000100 */
[----:B------:R0:W2:Y:S01]  /*0260*/  SYNCS.EXCH.64 URZ, [UR8+0xd0], UR6 ;  /* 0x0000d006083f75b2 */ /* 0x0000a20008000100 */
[----:B------:R0:W3:Y:S01]  /*0270*/  SYNCS.EXCH.64 URZ, [UR8+0x8], UR4 ;  /* 0x00000804083f75b2 */ /* 0x0000e20008000100 */
[----:B------:R0:W4:Y:S01]  /*0280*/  SYNCS.EXCH.64 URZ, [UR8+0xd8], UR6 ;  /* 0x0000d806083f75b2 */ /* 0x0001220008000100 */
[----:B------:R0:W0:Y:S01]  /*0290*/  SYNCS.EXCH.64 URZ, [UR8+0x10], UR4 ;  /* 0x00001004083f75b2 */ /* 0x0000220008000100 */
        /* <DEDUP_REMOVED lines=47> */
[----:B-1234-:R-:W-:Y:S01]  /*0590*/  NOP ;  /* 0x0000000000007918 */ /* 0x01efe20000000000 */
.L_x_3:
[----:B0-----:R-:W-:Y:S05]  /*05a0*/  BSYNC B0 ;  /* 0x0000000000007941 */ /* 0x001fea0003800000 */
.L_x_2:
[----:B------:R-:W0:Y:S01]  /*05b0*/  SHFL.IDX PT, R0, R0, RZ, 0x1f ;  /* 0x00001fff00007589 */ /* 0x000e2200000e0000 */
[----:B------:R-:W-:Y:S01]  /*05c0*/  ELECT P0, URZ, PT ;  /* 0x00000000003f782f */ /* 0x000fe20003800000 */
[----:B------:R-:W1:Y:S01]  /*05d0*/  LDC R19, c[0x0][0x65c] ;  /* 0x00019700ff137b82 */ /* 0x000e620000000800 */
[----:B------:R-:W-:Y:S01]  /*05e0*/  UMOV UR4, 0x20 ;  /* 0x0000002000047882 */ /* 0x000fe20000000000 */
[----:B------:R-:W2:Y:S01]  /*05f0*/  S2R R6, SR_CTAID.Y ;  /* 0x0000000000067919 */ /* 0x000ea20000002600 */
[----:B------:R-:W-:Y:S01]  /*0600*/  NOP ;  /* 0x0000000000007918 */ /* 0x000fe20000000000 */
[----:B------:R-:W-:Y:S01]  /*0610*/  ISETP.NE.AND P2, PT, R10, RZ, PT ;  /* 0x000000ff0a00720c */ /* 0x000fe20003f45270 */
[----:B------:R-:W-:Y:S01]  /*0620*/  NOP ;  /* 0x0000000000007918 */ /* 0x000fe20000000000 */
[----:B------:R-:W3:Y:S01]  /*0630*/  S2R R4, SR_CTAID.X ;  /* 0x0000000000047919 */ /* 0x000ee20000002500 */
[----:B------:R-:W-:Y:S01]  /*0640*/  IMAD.MOV.U32 R5, RZ, RZ, RZ ;  /* 0x000000ffff057224 */ /* 0x000fe200078e00ff */
[----:B0-----:R-:W-:-:S02]  /*0650*/  ISETP.NE.OR P0, PT, R0, RZ, !P0 ;  /* 0x000000ff0000720c */ /* 0x001fc40004705670 */
[----:B-1----:R-:W-:-:S04]  /*0660*/  ISETP.NE.AND P3, PT, R19, 0x1, PT ;  /* 0x000000011300780c */ /* 0x002fc80003f65270 */
[----:B------:R-:W-:Y:S02]  /*0670*/  P2R R0, PR, RZ, 0x8 ;  /* 0x00000008ff007803 */ /* 0x000fe40000000000 */
[----:B------:R-:W-:-:S04]  /*0680*/  SHF.R.S32.HI R0, RZ, 0x1f, R3 ;  /* 0x0000001fff007819 */ /* 0x000fc80000011403 */
[----:B------:R-:W-:Y:S01]  /*0690*/  LEA.HI R0, R0, R3, RZ, 0x2 ;  /* 0x0000000300007211 */ /* 0x000fe200078f10ff */
[----:B------:R-:W-:Y:S01]  /*06a0*/  VOTEU.ALL UP0, P0 ;  /* 0x00000000003f7886 */ /* 0x000fe20000000000 */
[----:B------:R-:W-:Y:S01]  /*06b0*/  VOTEU.ALL UP1, P0 ;  /* 0x00000000003f7886 */ /* 0x000fe20000020000 */
[----:B------:R-:W3:Y:S01]  /*06c0*/  @P3 LDC R17, c[0x0][0x10] ;  /* 0x00000400ff113b82 */ /* 0x000ee20000000800 */
[----:B------:R-:W-:Y:S01]  /*06d0*/  LOP3.LUT R0, R0, 0xfffffffc, RZ, 0xc0, !PT ;  /* 0xfffffffc00007812 */ /* 0x000fe200078ec0ff */
[----:B--2---:R-:W-:Y:S01]  /*06e0*/  @P3 IMAD.MOV.U32 R8, RZ, RZ, R6 ;  /* 0x000000ffff083224 */ /* 0x004fe200078e0006 */
[----:B------:R-:W-:Y:S01]  /*06f0*/  @!UP0 UMOV UR6, 0x400 ;  /* 0x0000040000068882 */ /* 0x000fe20000000000 */
[----:B------:R-:W-:-:S04]  /*0700*/  @!UP0 UIADD3 UR4, -UR4, 0x100000, URZ ;  /* 0x0010000004048890 */ /* 0x000fc8000fffe13f */
[----:B------:R-:W-:Y:S02]  /*0710*/  @!UP0 USHF.L.U32 UR5, UR4, 0xb, URZ ;  /* 0x0000000b04058899 */ /* 0x000fe4000800063f */
[----:B------:R-:W-:Y:S01]  /*0720*/  @!UP0 USHF.L.U32 UR4, UR4, 0x1, URZ ;  /* 0x0000000104048899 */ /* 0x000fe2000800063f */
[----:B------:R-:W-:Y:S02]  /*0730*/  @P3 IMAD.MOV.U32 R9, RZ, RZ, RZ ;  /* 0x000000ffff093224 */ /* 0x000fe400078e00ff */
[----:B------:R-:W-:Y:S01]  /*0740*/  IMAD.IADD R0, R3, 0x1, -R0 ;  /* 0x0000000103007824 */ /* 0x000fe200078e0a00 */
[----:B------:R-:W0:Y:S01]  /*0750*/  @!UP0 S2UR UR7, SR_CgaCtaId ;  /* 0x00000000000789c3 */ /* 0x000e220000008800 */
[----:B------:R-:W-:-:S03]  /*0760*/  @P3 IMAD.MOV.U32 R3, RZ, RZ, RZ ;  /* 0x000000ffff033224 */ /* 0x000fc600078e00ff */
[----:B------:R-:W-:-:S04]  /*0770*/  ISETP.NE.AND P1, PT, R0, 0x3, PT ;  /* 0x000000030000780c */ /* 0x000fc80003f25270 */
[----:B------:R-:W1:Y:S01]  /*0780*/  @!P3 LDC R11, c[0x0][0xc] ;  /* 0x00000300ff0bbb82 */ /* 0x000e620000000800 */
[----:B---3--:R-:W-:-:S04]  /*0790*/  @P3 IMAD.WIDE.U32 R16, R4, R17, R8 ;  /* 0x0000001104103225 */ /* 0x008fc800078e0008 */
[----:B------:R-:W-:Y:S01]  /*07a0*/  @P3 IMAD.IADD R17, R17, 0x1, R3 ;  /* 0x0000000111113824 */ /* 0x000fe200078e0203 */
[----:B------:R-:W-:Y:S01]  /*07b0*/  LOP3.LUT R3, R2, 0x7f, RZ, 0xc0, !PT ;  /* 0x0000007f02037812 */ /* 0x000fe200078ec0ff */
[----:B0-----:R-:W-:Y:S01]  /*07c0*/  @!UP0 ULEA UR8, UR7, UR6, 0x18 ;  /* 0x0000000607088291 */ /* 0x001fe2000f8ec03f */
[----:B------:R-:W-:Y:S02]  /*07d0*/  VOTEU.ALL UP0, P0 ;  /* 0x00000000003f7886 */ /* 0x000fe40000000000 */
[----:B------:R-:W-:Y:S01]  /*07e0*/  ULDC UR6, c[0x0][0xc] ;  /* 0x0000030000067ab9 */ /* 0x000fe20000000800 */
[----:B------:R-:W-:Y:S01]  /*07f0*/  ISETP.EQ.OR P0, PT, R0, RZ, !P1 ;  /* 0x000000ff0000720c */ /* 0x000fe20004f02670 */
[----:B------:R-:W-:-:S03]  /*0800*/  ULDC UR7, c[0x0][0x10] ;  /* 0x0000040000077ab9 */ /* 0x000fc60000000800 */
[C---:B------:R-:W-:Y:S01]  /*0810*/  ISETP.EQ.AND P0, PT, R10.reuse, RZ, P0 ;  /* 0x000000ff0a00720c */ /* 0x040fe20000702270 */
[----:B------:R-:W-:Y:S02]  /*0820*/  VIADD R10, R10, 0xffffffff ;  /* 0xffffffff0a0a7836 */ /* 0x000fe40000000000 */
[----:B-1----:R-:W-:Y:S01]  /*0830*/  @!P3 IMAD.WIDE.U32 R8, R11, R6, R4 ;  /* 0x000000060b08b225 */ /* 0x002fe200078e0004 */
[----:B------:R-:W0:Y:S02]  /*0840*/  FENCE.VIEW.ASYNC.S ;  /* 0x00000000000073c6 */ /* 0x000e240000000000 */
[----:B0-----:R-:W0:Y:S01]  /*0850*/  @!UP0 SYNCS.EXCH.64 URZ, [UR8+0x1b0], UR4 ;  /* 0x0001b004083f85b2 */ /* 0x001e220008000100 */
[----:B------:R-:W-:Y:S02]  /*0860*/  SEL R18, RZ, 0x1, !P0 ;  /* 0x00000001ff127807 */ /* 0x000fe40004000000 */
[----:B------:R-:W-:Y:S01]  /*0870*/  ISETP.GE.U32.AND P1, PT, R10, 0x2, PT ;  /* 0x000000020a00780c */ /* 0x000fe20003f26070 */
[----:B------:R-:W-:-:S02]  /*0880*/  @!P3 IMAD.MOV.U32 R16, RZ, RZ, R8 ;  /* 0x000000ffff10b224 */ /* 0x000fc400078e0008 */
[----:B------:R-:W-:Y:S01]  /*0890*/  @!P3 IMAD.MOV.U32 R17, RZ, RZ, R9 ;  /* 0x000000ffff11b224 */ /* 0x000fe200078e0009 */
[----:B------:R-:W-:Y:S01]  /*08a0*/  SEL R18, R18, 0x2, P1 ;  /* 0x0000000212127807 */ /* 0x000fe20000800000 */
[----:B------:R1:W0:Y:S01]  /*08b0*/  @!UP1 SYNCS.EXCH.64 URZ, [UR8+0x1b8], UR4 ;  /* 0x0001b804083f95b2 */ /* 0x0002220008000100 */
[----:B------:R-:W-:Y:S01]  /*08c0*/  NOP ;  /* 0x0000000000007918 */ /* 0x000fe20000000000 */
[----:B-1----:R-:W-:-:S03]  /*08d0*/  UIMAD.WIDE.U32 UR4, UR6, UR7, URZ ;  /* 0x00000007060472a5 */ /* 0x002fc6000f8e003f */
[----:B------:R-:W-:Y:S02]  /*08e0*/  ULDC UR6, c[0x0][0x14] ;  /* 0x0000050000067ab9 */ /* 0x000fe40000000800 */
[----:B------:R-:W-:Y:S02]  /*08f0*/  UIMAD.WIDE.U32 UR36, UR4, UR6, URZ ;  /* 0x00000006042472a5 */ /* 0x000fe4000f8e003f */
[----:B------:R-:W-:-:S04]  /*0900*/  UIMAD UR42, UR5, UR6, URZ ;  /* 0x00000006052a72a4 */ /* 0x000fc8000f8e023f */
[----:B------:R-:W-:Y:S01]  /*0910*/  UIADD3 UR42, UR37, UR42, URZ ;  /* 0x0000002a252a7290 */ /* 0x000fe2000fffe03f */
[----:B0-----:R-:W-:Y:S06]  /*0920*/  BAR.SYNC.DEFER_BLOCKING 0x0 ;  /* 0x0000000000007b1d */ /* 0x001fec0000010000 */
[----:B------:R-:W-:Y:S05]  /*0930*/  @!P2 BRA `(.L_x_4) ;  /* 0x0000002000f4a947 */ /* 0x000fea0003800000 */
[----:B------:R-:W-:-:S13]  /*0940*/  ISETP.GT.U32.AND P0, PT, R10, 0x1, PT ;  /* 0x000000010a00780c */ /* 0x000fda0003f04070 */
[----:B------:R-:W-:Y:S05]  /*0950*/  @P0 EXIT ;  /* 0x000000000000094d */ /* 0x000fea0003800000 */
[----:B------:R-:W-:Y:S01]  /*0960*/  ULDC.64 UR4, c[0x0][0x650] ;  /* 0x0001940000047ab9 */ /* 0x000fe20000000a00 */
[----:B------:R-:W-:Y:S01]  /*0970*/  PRMT R0, RZ, 0x7610, R0 ;  /* 0x00007610ff007816 */ /* 0x000fe20000000000 */
[----:B------:R-:W-:Y:S01]  /*0980*/  IMAD.MOV.U32 R39, RZ, RZ, -0x1 ;  /* 0xffffffffff277424 */ /* 0x000fe200078e00ff */
[----:B------:R-:W-:Y:S01]  /*0990*/  ISETP.GE.U32.AND P0, PT, R16, UR4, PT ;  /* 0x0000000410007c0c */ /* 0x000fe2000bf06070 */
[----:B------:R-:W-:Y:S02]  /*09a0*/  IMAD.MOV.U32 R40, RZ, RZ, -0x1 ;  /* 0xffffffffff287424 */ /* 0x000fe400078e00ff */
[----:B------:R-:W-:Y:S01]  /*09b0*/  IMAD.MOV.U32 R29, RZ, RZ, -0x1 ;  /* 0xffffffffff1d7424 */ /* 0x000fe200078e00ff */
[----:B------:R-:W-:-:S13]  /*09c0*/  ISETP.GE.U32.AND.EX P0, PT, R17, UR5, PT, P0 ;  /* 0x0000000511007c0c */ /* 0x000fda000bf06100 */
[----:B------:R-:W-:Y:S05]  /*09d0*/  @P0 BRA `(.L_x_5) ;  /* 0x0000000400540947 */ /* 0x000fea0003800000 */
[----:B------:R-:W0:Y:S01]  /*09e0*/  LDC.64 R20, c[0x0][0x628] ;  /* 0x00018a00ff147b82 */ /* 0x000e220000000a00 */
[----:B------:R-:W-:Y:S02]  /*09f0*/  IMAD.MOV.U32 R8, RZ, RZ, R16 ;  /* 0x000000ffff087224 */ /* 0x000fe400078e0010 */
[----:B------:R-:W-:-:S05]  /*0a00*/  IMAD.MOV.U32 R9, RZ, RZ, R17 ;  /* 0x000000ffff097224 */ /* 0x000fca00078e0011 */
[----:B------:R-:W1:Y:S08]  /*0a10*/  LDC R0, c[0x0][0x630] ;  /* 0x00018c00ff007b82 */ /* 0x000e700000000800 */
[----:B------:R-:W2:Y:S01]  /*0a20*/  LDC.64 R22, c[0x0][0x620] ;  /* 0x00018800ff167b82 */ /* 0x000ea20000000a00 */
[----:B0-----:R-:W-:-:S04]  /*0a30*/  ISETP.NE.U32.AND P0, PT, R20, RZ, PT ;  /* 0x000000ff1400720c */ /* 0x001fc80003f05070 */
[----:B------:R-:W-:-:S13]  /*0a40*/  ISETP.NE.AND.EX P0, PT, R21, RZ, PT, P0 ;  /* 0x000000ff1500720c */ /* 0x000fda0003f05300 */
[----:B-12---:R-:W-:Y:S05]  /*0a50*/  @!P0 BRA `(.L_x_6) ;  /* 0x0000000000288947 */ /* 0x006fea0003800000 */
[----:B------:R-:W0:Y:S02]  /*0a60*/  LDC R13, c[0x0][0x634] ;  /* 0x00018d00ff0d7b82 */ /* 0x000e240000000800 */
[----:B0-----:R-:W-:-:S05]  /*0a70*/  IADD3 R13, P0, R16, R13, RZ ;  /* 0x0000000d100d7210 */ /* 0x001fca0007f1e0ff */
[----:B------:R-:W-:-:S04]  /*0a80*/  IMAD.X R15, RZ, RZ, R17, P0 ;  /* 0x000000ffff0f7224 */ /* 0x000fc800000e0611 */
[----:B------:R-:W-:-:S04]  /*0a90*/  IMAD.WIDE.U32 R8, R15, R20, RZ ;  /* 0x000000140f087225 */ /* 0x000fc800078e00ff */
[----:B------:R-:W-:-:S04]  /*0aa0*/  IMAD.WIDE.U32 R10, P0, R13, R21, R8 ;  /* 0x000000150d0a7225 */ /* 0x000fc80007800008 */
[----:B------:R-:W-:-:S04]  /*0ab0*/  IMAD.WIDE.U32 R8, R13, R20, RZ ;  /* 0x000000140d087225 */ /* 0x000fc800078e00ff */
[----:B------:R-:W-:Y:S01]  /*0ac0*/  IMAD.X R13, RZ, RZ, RZ, P0 ;  /* 0x000000ffff0d7224 */ /* 0x000fe200000e06ff */
[----:B------:R-:W-:Y:S01]  /*0ad0*/  IADD3 RZ, P0, R9, R10, RZ ;  /* 0x0000000a09ff7210 */ /* 0x000fe20007f1e0ff */
[----:B------:R-:W-:-:S04]  /*0ae0*/  IMAD.MOV.U32 R12, RZ, RZ, R11 ;  /* 0x000000ffff0c7224 */ /* 0x000fc800078e000b */
[----:B------:R-:W-:-:S08]  /*0af0*/  IMAD.WIDE.U32.X R8, R15, R21, R12, P0 ;  /* 0x000000150f087225 */ /* 0x000fd000000e040c */
.L_x_6:
[-CC-:B------:R-:W-:Y:S01]  /*0b00*/  SHF.R.U64 R29, R8, R0.reuse, R9.reuse ;  /* 0x00000000081d7219 */ /* 0x180fe20000001209 */
[----:B------:R-:W0:Y:S01]  /*0b10*/  LDC R12, c[0x0][0x618] ;  /* 0x00018600ff0c7b82 */ /* 0x000e220000000800 */
[----:B------:R-:W-:Y:S01]  /*0b20*/  SHF.R.U32.HI R5, RZ, R0, R9 ;  /* 0x00000000ff057219 */ /* 0x000fe20000011609 */
[----:B------:R-:W-:Y:S01]  /*0b30*/  ULDC UR4, c[0x0][0x150] ;  /* 0x0000540000047ab9 */ /* 0x000fe20000000800 */
[----:B------:R-:W-:Y:S02]  /*0b40*/  IADD3 R11, P0, RZ, -R29, RZ ;  /* 0x8000001dff0b7210 */ /* 0x000fe40007f1e0ff */
[----:B------:R-:W-:-:S03]  /*0b50*/  I2FP.F32.U32 R0, R4 ;  /* 0x0000000400007245 */ /* 0x000fc60000201000 */
[----:B------:R-:W1:Y:S01]  /*0b60*/  LDC.64 R24, c[0x0][0x640] ;  /* 0x00019000ff187b82 */ /* 0x000e620000000a00 */
[----:B------:R-:W-:Y:S02]  /*0b70*/  IMAD.X R13, RZ, RZ, ~R5, P0 ;  /* 0x000000ffff0d7224 */ /* 0x000fe400000e0e05 */
[----:B------:R-:W-:Y:S01]  /*0b80*/  FMUL R0, R0, UR4 ;  /* 0x0000000400007c20 */ /* 0x000fe20008400000 */
[----:B------:R-:W-:Y:S01]  /*0b90*/  IMAD.WIDE.U32 R8, R11, R22, R16 ;  /* 0x000000160b087225 */ /* 0x000fe200078e0010 */
[----:B------:R-:W-:-:S03]  /*0ba0*/  ULDC UR4, c[0x0][0x154] ;  /* 0x0000550000047ab9 */ /* 0x000fc60000000800 */
[----:B------:R-:W-:Y:S01]  /*0bb0*/  IMAD R10, R13, R22, RZ ;  /* 0x000000160d0a7224 */ /* 0x000fe200078e02ff */
[----:B------:R-:W2:Y:S01]  /*0bc0*/  LDC R5, c[0x0][0x144] ;  /* 0x00005100ff057b82 */ /* 0x000ea20000000800 */
[----:B------:R-:W3:Y:S02]  /*0bd0*/  F2I.U32.TRUNC.NTZ R0, R0 ;  /* 0x0000000000007305 */ /* 0x000ee4000020f000 */
[----:B------:R-:W-:-:S04]  /*0be0*/  IMAD R11, R11, R23, R10 ;  /* 0x000000170b0b7224 */ /* 0x000fc800078e020a */
[----:B------:R-:W-:Y:S01]  /*0bf0*/  IMAD.IADD R9, R9, 0x1, R11 ;  /* 0x0000000109097824 */ /* 0x000fe200078e020b */
[----:B------:R-:W4:Y:S01]  /*0c00*/  LDC R14, c[0x0][0x608] ;  /* 0x00018200ff0e7b82 */ /* 0x000f220000000800 */
[----:B------:R-:W-:-:S03]  /*0c10*/  IMAD.MOV.U32 R11, RZ, RZ, -0x1 ;  /* 0xffffffffff0b7424 */ /* 0x000fc600078e00ff */
[--C-:B0-----:R-:W-:Y:S02]  /*0c20*/  SHF.R.U64 R20, R8, R12, R9.reuse ;  /* 0x0000000c08147219 */ /* 0x101fe40000001209 */
[----:B------:R-:W-:Y:S02]  /*0c30*/  I2FP.F32.U32 R8, R6 ;  /* 0x0000000600087245 */ /* 0x000fe40000201000 */
[----:B------:R-:W0:Y:S01]  /*0c40*/  LDC R22, c[0x0][0x658] ;  /* 0x00019600ff167b82 */ /* 0x000e220000000800 */
[----:B-1----:R-:W-:Y:S01]  /*0c50*/  ISETP.NE.U32.AND P0, PT, R24, RZ, PT ;  /* 0x000000ff1800720c */ /* 0x002fe20003f05070 */
[----:B---3--:R-:W-:Y:S01]  /*0c60*/  IMAD.MOV R10, RZ, RZ, -R0 ;  /* 0x000000ffff0a7224 */ /* 0x008fe200078e0a00 */
[----:B------:R-:W-:Y:S01]  /*0c70*/  SHF.R.U32.HI R9, RZ, R12, R9 ;  /* 0x0000000cff097219 */ /* 0x000fe20000011609 */
[----:B------:R-:W-:Y:S01]  /*0c80*/  FMUL R8, R8, UR4 ;  /* 0x0000000408087c20 */ /* 0x000fe20008400000 */
[----:B------:R-:W-:-:S03]  /*0c90*/  ISETP.NE.AND.EX P0, PT, R25, RZ, PT, P0 ;  /* 0x000000ff1900720c */ /* 0x000fc60003f05300 */
[----:B------:R-:W1:Y:S01]  /*0ca0*/  LDC R15, c[0x0][0x148] ;  /* 0x00005200ff0f7b82 */ /* 0x000e620000000800 */
[----:B--2---:R-:W-:-:S07]  /*0cb0*/  IMAD R0, R5, R10, R4 ;  /* 0x0000000a05007224 */ /* 0x004fce00078e0204 */
[----:B------:R-:W2:Y:S01]  /*0cc0*/  LDC R23, c[0x0][0x600] ;  /* 0x00018000ff177b82 */ /* 0x000ea20000000800 */
[-CC-:B----4-:R-:W-:Y:S02]  /*0cd0*/  SHF.R.U64 R28, R20, R14.reuse, R9.reuse ;  /* 0x0000000e141c7219 */ /* 0x190fe40000001209 */
[----:B------:R-:W-:Y:S01]  /*0ce0*/  SHF.R.U32.HI R5, RZ, R14, R9 ;  /* 0x0000000eff057219 */ /* 0x000fe20000011609 */
[----:B------:R-:W-:Y:S01]  /*0cf0*/  IMAD.MOV.U32 R9, RZ, RZ, 0x1 ;  /* 0x00000001ff097424 */ /* 0x000fe200078e00ff */
[----:B------:R3:W4:Y:S03]  /*0d00*/  F2I.U32.TRUNC.NTZ R14, R8 ;  /* 0x00000008000e7305 */ /* 0x000726000020f000 */
[----:B------:R-:W1:Y:S01]  /*0d10*/  LDC R26, c[0x0][0x648] ;  /* 0x00019200ff1a7b82 */ /* 0x000e620000000800 */
[-C--:B0-----:R-:W-:Y:S02]  /*0d20*/  SHF.L.U32 R4, R11, R22.reuse, RZ ;  /* 0x000000160b047219 */ /* 0x081fe400000006ff */
[----:B------:R-:W-:-:S02]  /*0d30*/  SHF.R.U64 R30, R28, R22, R5 ;  /* 0x000000161c1e7219 */ /* 0x000fc40000001205 */
[----:B------:R-:W-:Y:S02]  /*0d40*/  LOP3.LUT R13, RZ, R4, RZ, 0x33, !PT ;  /* 0x00000004ff0d7212 */ /* 0x000fe400078e33ff */
[-C--:B------:R-:W-:Y:S01]  /*0d50*/  SHF.R.U32.HI R5, RZ, R22.reuse, R5 ;  /* 0x00000016ff057219 */ /* 0x080fe20000011605 */
[----:B------:R-:W0:Y:S01]  /*0d60*/  LDC R27, c[0x0][0x638] ;  /* 0x00018e00ff1b7b82 */ /* 0x000e220000000800 */
[----:B------:R-:W-:Y:S01]  /*0d70*/  SHF.L.U32 R12, R9, R22, RZ ;  /* 0x00000016090c7219 */ /* 0x000fe200000006ff */
[----:B------:R-:W-:-:S06]  /*0d80*/  IMAD.MOV.U32 R4, RZ, RZ, R30 ;  /* 0x000000ffff047224 */ /* 0x000fcc00078e001e */
[----:B------:R-:W0:Y:S01]  /*0d90*/  LDC R39, c[0x0][0x610] ;  /* 0x00018400ff277b82 */ /* 0x000e220000000800 */
[----:B---34-:R-:W-:Y:S05]  /*0da0*/  @!P0 BRA `(.L_x_7) ;  /* 0x0000000000288947 */ /* 0x018fea0003800000 */
[----:B------:R-:W3:Y:S02]  /*0db0*/  LDC R11, c[0x0][0x64c] ;  /* 0x00019300ff0b7b82 */ /* 0x000ee40000000800 */
[----:B---3--:R-:W-:-:S05]  /*0dc0*/  IADD3 R11, P0, R30, R11, RZ ;  /* 0x0000000b1e0b7210 */ /* 0x008fca0007f1e0ff */
        /* <DEDUP_REMOVED lines=8> */
.L_x_7:
[----:B-1----:R-:W-:Y:S01]  /*0e50*/  SHF.R.U64 R4, R4, R26, R5 ;  /* 0x0000001a04047219 */ /* 0x002fe20000001205 */
[----:B--2---:R-:W-:Y:S01]  /*0e60*/  VIADD R5, R23, 0xffffffff ;  /* 0xffffffff17057836 */ /* 0x004fe20000000000 */
[----:B------:R-:W-:Y:S01]  /*0e70*/  LOP3.LUT R13, R28, R13, RZ, 0xc0, !PT ;  /* 0x0000000d1c0d7212 */ /* 0x000fe200078ec0ff */
[----:B------:R-:W-:Y:S02]  /*0e80*/  IMAD.MOV R14, RZ, RZ, -R14 ;  /* 0x000000ffff0e7224 */ /* 0x000fe400078e0a0e */
[----:B------:R-:W-:Y:S01]  /*0e90*/  IMAD.MOV R8, RZ, RZ, -R4 ;  /* 0x000000ffff087224 */ /* 0x000fe200078e0a04 */
[----:B------:R-:W-:Y:S01]  /*0ea0*/  LOP3.LUT R5, R20, R5, RZ, 0xc0, !PT ;  /* 0x0000000514057212 */ /* 0x000fe200078ec0ff */
[----:B------:R-:W-:Y:S02]  /*0eb0*/  IMAD R13, R12, R4, R13 ;  /* 0x000000040c0d7224 */ /* 0x000fe400078e020d */
[----:B------:R-:W-:Y:S02]  /*0ec0*/  @P3 IMAD R0, R15, R14, R6 ;  /* 0x0000000e0f003224 */ /* 0x000fe400078e0206 */
[----:B0-----:R-:W-:-:S02]  /*0ed0*/  IMAD R4, R8, R27, R30 ;  /* 0x0000001b08047224 */ /* 0x001fc400078e021e */
[----:B------:R-:W-:Y:S02]  /*0ee0*/  IMAD R39, R13, R39, R0 ;  /* 0x000000270d277224 */ /* 0x000fe400078e0200 */
[----:B------:R-:W-:Y:S02]  /*0ef0*/  IMAD R4, R4, R23, R5 ;  /* 0x0000001704047224 */ /* 0x000fe400078e0205 */
[----:B------:R-:W-:-:S03]  /*0f00*/  IMAD.MOV.U32 R0, RZ, RZ, 0x1 ;  /* 0x00000001ff007424 */ /* 0x000fc600078e00ff */
[----:B------:R-:W-:Y:S02]  /*0f10*/  SEL R40, R4, R39, !P3 ;  /* 0x0000002704287207 */ /* 0x000fe40005800000 */
[----:B------:R-:W-:-:S07]  /*0f20*/  SEL R39, R39, R4, !P3 ;  /* 0x0000000427277207 */ /* 0x000fce0005800000 */
.L_x_5:
[----:B------:R-:W-:-:S08]  /*0f30*/  NOP ;  /* 0x0000000000007918 */ /* 0x000fd00000000000 */
[----:B------:R-:W0:Y:S02]  /*0f40*/  USETMAXREG.TRY_ALLOC.CTAPOOL UP0, 0xe8 ;  /* 0x000000e8000079c8 */ /* 0x000e240008000600 */
[----:B0-----:R-:W-:-:S13]  /*0f50*/  PLOP3.LUT P0, PT, PT, PT, UP0, 0x80, 0x0 ;  /* 0x000000000000781c */ /* 0x001fda0003f0f008 */
[----:B------:R-:W-:Y:S05]  /*0f60*/  @!P0 BRA `(.L_x_5) ;  /* 0xfffffffc00f08947 */ /* 0x000fea000383ffff */
[----:B------:R-:W-:Y:S01]  /*0f70*/  ULDC.64 UR4, c[0x0][0x598] ;  /* 0x0001660000047ab9 */ /* 0x000fe20000000a00 */
[----:B------:R-:W-:Y:S01]  /*0f80*/  ULDC.64 UR38, c[0x0][0x208] ;  /* 0x0000820000267ab9 */ /* 0x000fe20000000a00 */
[----:B------:R-:W-:-:S04]  /*0f90*/  ISETP.NE.U32.AND P0, PT, RZ, UR4, PT ;  /* 0x00000004ff007c0c */ /* 0x000fc8000bf05070 */
[----:B------:R-:W-:-:S13]  /*0fa0*/  ISETP.NE.AND.EX P0, PT, RZ, UR5, PT, P0 ;  /* 0x00000005ff007c0c */ /* 0x000fda000bf05300 */
[----:B------:R-:W-:Y:S05]  /*0fb0*/  @!P0 BRA `(.L_x_8) ;  /* 0x00000000001c8947 */ /* 0x000fea0003800000 */
[----:B------:R-:W0:Y:S02]  /*0fc0*/  LDC.64 R4, c[0x0][0x598] ;  /* 0x00016600ff047b82 */ /* 0x000e240000000a00 */
[----:B0-----:R-:W2:Y:S02]  /*0fd0*/  LDG.E.64 R4, desc[UR38][R4.64] ;  /* 0x0000002604047981 */ /* 0x001ea4000c1e1b00 */
[----:B--2---:R-:W-:-:S04]  /*0fe0*/  ISETP.NE.U32.AND P0, PT, R4, RZ, PT ;  /* 0x000000ff0400720c */ /* 0x004fc80003f05070 */
[----:B------:R-:W-:-:S13]  /*0ff0*/  ISETP.NE.AND.EX P0, PT, R5, RZ, PT, P0 ;  /* 0x000000ff0500720c */ /* 0x000fda0003f05300 */
[----:B------:R-:W-:Y:S05]  /*1000*/  @!P0 BRA `(.L_x_8) ;  /* 0x0000000000088947 */ /* 0x000fea0003800000 */
[----:B------:R0:W5:Y:S01]  /*1010*/  LD.E R28, desc[UR38][R4.64] ;  /* 0x00000026041c7980 */ /* 0x000162000c101900 */
[----:B------:R-:W-:Y:S05]  /*1020*/  BRA `(.L_x_9) ;  /* 0x0000000000247947 */ /* 0x000fea0003800000 */
.L_x_8:
[----:B------:R-:W-:Y:S02]  /*1030*/  ULDC.64 UR4, c[0x0][0x588] ;  /* 0x0001620000047ab9 */ /* 0x000fe40000000a00 */
[----:B------:R-:W-:-:S04]  /*1040*/  ISETP.NE.U32.AND P0, PT, RZ, UR4, PT ;  /* 0x00000004ff007c0c */ /* 0x000fc8000bf05070 */
[----:B------:R-:W-:-:S13]  /*1050*/  ISETP.NE.AND.EX P0, PT, RZ, UR5, PT, P0 ;  /* 0x00000005ff007c0c */ /* 0x000fda000bf05300 */
[----:B------:R-:W-:Y:S05]  /*1060*/  @!P0 BRA `(.L_x_10) ;  /* 0x00000000000c8947 */ /* 0x000fea0003800000 */
[----:B------:R-:W0:Y:S02]  /*1070*/  LDC.64 R4, c[0x0][0x588] ;  /* 0x00016200ff047b82 */ /* 0x000e240000000a00 */
[----:B0-----:R1:W5:Y:S01]  /*1080*/  LDG.E R28, desc[UR38][R4.64] ;  /* 0x00000026041c7981 */ /* 0x001362000c1e1900 */
[----:B------:R-:W-:Y:S05]  /*1090*/  BRA `(.L_x_9) ;  /* 0x0000000000087947 */ /* 0x000fea0003800000 */
.L_x_10:
[----:B------:R-:W-:Y:S02]  /*10a0*/  ULDC UR4, c[0x0][0x580] ;  /* 0x0001600000047ab9 */ /* 0x000fe40000000800 */
[----:B------:R-:W-:-:S07]  /*10b0*/  IMAD.U32 R28, RZ, RZ, UR4 ;  /* 0x00000004ff1c7e24 */ /* 0x000fce000f8e00ff */
.L_x_9:
[----:B------:R-:W-:Y:S02]  /*10c0*/  ULDC.64 UR4, c[0x0][0x5a0] ;  /* 0x0001680000047ab9 */ /* 0x000fe40000000a00 */
[----:B------:R-:W-:-:S04]  /*10d0*/  ISETP.NE.U32.AND P0, PT, RZ, UR4, PT ;  /* 0x00000004ff007c0c */ /* 0x000fc8000bf05070 */
[----:B------:R-:W-:-:S13]  /*10e0*/  ISETP.NE.AND.EX P0, PT, RZ, UR5, PT, P0 ;  /* 0x00000005ff007c0c */ /* 0x000fda000bf05300 */
[----:B------:R-:W-:Y:S05]  /*10f0*/  @!P0 BRA `(.L_x_11) ;  /* 0x00000000001c8947 */ /* 0x000fea0003800000 */
[----:B01----:R-:W0:Y:S02]  /*1100*/  LDC.64 R4, c[0x0][0x5a0] ;  /* 0x00016800ff047b82 */ /* 0x003e240000000a00 */
[----:B0-----:R-:W2:Y:S02]  /*1110*/  LDG.E.64 R4, desc[UR38][R4.64] ;  /* 0x0000002604047981 */ /* 0x001ea4000c1e1b00 */
[----:B--2---:R-:W-:-:S04]  /*1120*/  ISETP.NE.U32.AND P0, PT, R4, RZ, PT ;  /* 0x000000ff0400720c */ /* 0x004fc80003f05070 */
[----:B------:R-:W-:-:S13]  /*1130*/  ISETP.NE.AND.EX P0, PT, R5, RZ, PT, P0 ;  /* 0x000000ff0500720c */ /* 0x000fda0003f05300 */
[----:B------:R-:W-:Y:S05]  /*1140*/  @!P0 BRA `(.L_x_11) ;  /* 0x0000000000088947 */ /* 0x000fea0003800000 */
[----:B------:R0:W5:Y:S01]  /*1150*/  LD.E R30, desc[UR38][R4.64] ;  /* 0x00000026041e7980 */ /* 0x000162000c101900 */
[----:B------:R-:W-:Y:S05]  /*1160*/  BRA `(.L_x_12) ;  /* 0x0000000000247947 */ /* 0x000fea0003800000 */
.L_x_11:
[----:B------:R-:W-:Y:S02]  /*1170*/  ULDC.64 UR4, c[0x0][0x590] ;  /* 0x0001640000047ab9 */ /* 0x000fe40000000a00 */
[----:B------:R-:W-:-:S04]  /*1180*/  ISETP.NE.U32.AND P0, PT, RZ, UR4, PT ;  /* 0x00000004ff007c0c */ /* 0x000fc8000bf05070 */
[----:B------:R-:W-:-:S13]  /*1190*/  ISETP.NE.AND.EX P0, PT, RZ, UR5, PT, P0 ;  /* 0x00000005ff007c0c */ /* 0x000fda000bf05300 */
[----:B------:R-:W-:Y:S05]  /*11a0*/  @!P0 BRA `(.L_x_13) ;  /* 0x00000000000c8947 */ /* 0x000fea0003800000 */
[----:B------:R-:W2:Y:S02]  /*11b0*/  LDC.64 R30, c[0x0][0x590] ;  /* 0x00016400ff1e7b82 */ /* 0x000ea40000000a00 */
[----:B--2---:R2:W5:Y:S01]  /*11c0*/  LDG.E R30, desc[UR38][R30.64] ;  /* 0x000000261e1e7981 */ /* 0x004562000c1e1900 */
[----:B------:R-:W-:Y:S05]  /*11d0*/  BRA `(.L_x_12) ;  /* 0x0000000000087947 */ /* 0x000fea0003800000 */
.L_x_13:
[----:B------:R-:W-:Y:S02]  /*11e0*/  ULDC UR4, c[0x0][0x584] ;  /* 0x0001610000047ab9 */ /* 0x000fe40000000800 */
[----:B------:R-:W-:-:S07]  /*11f0*/  IMAD.U32 R30, RZ, RZ, UR4 ;  /* 0x00000004ff1e7e24 */ /* 0x000fce000f8e00ff */
.L_x_12:
[----:B------:R-:W-:-:S13]  /*1200*/  LOP3.LUT P0, RZ, R0, 0xff, RZ, 0xc0, !PT ;  /* 0x000000ff00ff7812 */ /* 0x000fda000780c0ff */
[----:B------:R-:W-:Y:S05]  /*1210*/  @!P0 EXIT ;  /* 0x000000000000894d */ /* 0x000fea0003800000 */
[----:B------:R-:W3:Y:S01]  /*1220*/  LDC R32, c[0x0][0x658] ;  /* 0x00019600ff207b82 */ /* 0x000ee20000000800 */
[----:B------:R-:W-:Y:S01]  /*1230*/  LOP3.LUT R7, R7, 0x1, RZ, 0xc0, !PT ;  /* 0x0000000107077812 */ /* 0x000fe200078ec0ff */
[----:B------:R-:W-:Y:S01]  /*1240*/  ULDC.64 UR6, c[0x0][0x288] ;  /* 0x0000a20000067ab9 */ /* 0x000fe20000000a00 */
[----:B------:R-:W-:Y:S01]  /*1250*/  SHF.R.U32.HI R0, RZ, 0x2, R2 ;  /* 0x00000002ff007819 */ /* 0x000fe20000011602 */
[----:B------:R-:W-:Y:S01]  /*1260*/  UIADD3 UR4, UR7, 0x1f, URZ ;  /* 0x0000001f07047890 */ /* 0x000fe2000fffe03f */
[----:B------:R-:W-:Y:S01]  /*1270*/  SHF.R.U32.HI R3, RZ, 0x1, R3 ;  /* 0x00000001ff037819 */ /* 0x000fe20000011603 */
[----:B01----:R-:W-:Y:S01]  /*1280*/  IMAD.SHL.U32 R5, R7, 0x40, RZ ;  /* 0x0000004007057824 */ /* 0x003fe200078e00ff */
[----:B------:R-:W-:Y:S01]  /*1290*/  LOP3.LUT R0, R0, 0x7, RZ, 0xc0, !PT ;  /* 0x0000000700007812 */ /* 0x000fe200078ec0ff */
[----:B------:R-:W0:Y:S01]  /*12a0*/  LDC.64 R34, c[0x0][0x5c8] ;  /* 0x00017200ff227b82 */ /* 0x000e220000000a00 */
[----:B------:R-:W-:Y:S01]  /*12b0*/  USHF.R.S32.HI UR5, URZ, 0x1f, UR4 ;  /* 0x0000001f3f057899 */ /* 0x000fe20008011404 */
[----:B------:R-:W-:Y:S01]  /*12c0*/  LOP3.LUT R3, R3, 0x30, RZ, 0xc0, !PT ;  /* 0x0000003003037812 */ /* 0x000fe200078ec0ff */
[----:B------:R-:W-:Y:S01]  /*12d0*/  IMAD.U32 R4, RZ, RZ, UR6 ;  /* 0x00000006ff047e24 */ /* 0x000fe2000f8e00ff */
[--C-:B------:R-:W-:Y:S01]  /*12e0*/  LOP3.LUT R22, R5, 0x40, R0.reuse, 0xe2, !PT ;  /* 0x0000004005167812 */ /* 0x100fe200078ee200 */
[----:B------:R-:W-:Y:S01]  /*12f0*/  ULEA.HI UR5, UR5, UR4, URZ, 0x5 ;  /* 0x0000000405057291 */ /* 0x000fe2000f8f283f */
[-C--:B------:R-:W-:Y:S01]  /*1300*/  IADD3 R0, RZ, -R3.reuse, -R0 ;  /* 0x80000003ff007210 */ /* 0x080fe20007ffe800 */
[----:B------:R-:W-:Y:S01]  /*1310*/  IMAD.MOV.U32 R5, RZ, RZ, 0x1 ;  /* 0x00000001ff057424 */ /* 0x000fe200078e00ff */
[----:B------:R-:W-:Y:S01]  /*1320*/  LOP3.LUT R22, R22, R3, RZ, 0xfc, !PT ;  /* 0x0000000316167212 */ /* 0x000fe200078efcff */
[----:B------:R-:W-:Y:S01]  /*1330*/  USHF.R.S32.HI UR43, URZ, 0x5, UR5 ;  /* 0x000000053f2b7899 */ /* 0x000fe20008011405 */
[----:B------:R-:W-:Y:S01]  /*1340*/  IMAD.MOV.U32 R3, RZ, RZ, -0x1 ;  /* 0xffffffffff037424 */ /* 0x000fe200078e00ff */
[C---:B--2---:R-:W-:Y:S01]  /*1350*/  LOP3.LUT R31, R2.reuse, 0x3, RZ, 0xc0, !PT ;  /* 0x00000003021f7812 */ /* 0x044fe200078ec0ff */
[----:B------:R-:W-:Y:S01]  /*1360*/  IMAD R0, R7, -0x40, R0 ;  /* 0xffffffc007007824 */ /* 0x000fe200078e0200 */
[----:B------:R-:W-:Y:S01]  /*1370*/  UISETP.LT.AND UP0, UPT, UR43, 0x1, UPT ;  /* 0x000000012b00788c */ /* 0x000fe2000bf01270 */
[----:B------:R-:W-:Y:S01]  /*1380*/  LOP3.LUT R36, R2, 0x80, RZ, 0xc0, !PT ;  /* 0x0000008002247812 */ /* 0x000fe200078ec0ff */
[----:B------:R-:W-:Y:S01]  /*1390*/  ULDC UR4, c[0x0][0x284] ;  /* 0x0000a10000047ab9 */ /* 0x000fe20000000800 */
[-C--:B---3--:R-:W-:Y:S01]  /*13a0*/  SHF.L.U32 R3, R3, R32.reuse, RZ ;  /* 0x0000002003037219 */ /* 0x088fe200000006ff */
[----:B------:R-:W-:Y:S01]  /*13b0*/  USEL UR44, UR43, 0x1, UP0 ;  /* 0x000000012b2c7887 */ /* 0x000fe20008000000 */
[----:B------:R-:W-:Y:S01]  /*13c0*/  IMAD R31, R31, -0x2, R4 ;  /* 0xfffffffe1f1f7824 */ /* 0x000fe200078e0204 */
[----:B------:R-:W-:Y:S01]  /*13d0*/  SHF.L.U32 R32, R5, R32, RZ ;  /* 0x0000002005207219 */ /* 0x000fe200000006ff */
[----:B------:R-:W-:Y:S01]  /*13e0*/  VIADD R38, R0, UR4 ;  /* 0x0000000400267c36 */ /* 0x000fe20008000000 */
[----:B------:R-:W-:Y:S01]  /*13f0*/  LOP3.LUT R50, R18, 0x1, RZ, 0xfc, !PT ;  /* 0x0000000112327812 */ /* 0x000fe200078efcff */
[----:B------:R-:W-:Y:S01]  /*1400*/  IMAD.MOV.U32 R23, RZ, RZ, RZ ;  /* 0x000000ffff177224 */ /* 0x000fe200078e00ff */
[----:B------:R-:W-:Y:S01]  /*1410*/  SHF.R.U32.HI R36, RZ, 0x7, R36 ;  /* 0x00000007ff247819 */ /* 0x000fe20000011624 */
[----:B------:R-:W-:Y:S01]  /*1420*/  UIADD3 UR44, UR43, -UR44, URZ ;  /* 0x8000002c2b2c7290 */ /* 0x000fe2000fffe03f */
[C---:B0-----:R-:W-:Y:S01]  /*1430*/  SHF.L.U64.HI R33, R34.reuse, 0x3, R35 ;  /* 0x0000000322217819 */ /* 0x041fe20000010223 */
[----:B------:R-:W-:Y:S01]  /*1440*/  IMAD.SHL.U32 R34, R34, 0x8, RZ ;  /* 0x0000000822227824 */ /* 0x000fe200078e00ff */
[----:B------:R-:W-:Y:S01]  /*1450*/  LOP3.LUT R37, RZ, R3, RZ, 0x33, !PT ;  /* 0x00000003ff257212 */ /* 0x000fe200078e33ff */
[----:B------:R-:W-:Y:S01]  /*1460*/  IMAD.SHL.U32 R35, R2, 0x2, RZ ;  /* 0x0000000202237824 */ /* 0x000fe200078e00ff */
[----:B------:R-:W-:Y:S01]  /*1470*/  UMOV UR40, URZ ;  /* 0x0000003f00287c82 */ /* 0x000fe20008000000 */
[----:B------:R-:W-:-:S06]  /*1480*/  UMOV UR41, URZ ;  /* 0x0000003f00297c82 */ /* 0x000fcc0008000000 */
.L_x_39:
[----:B0-----:R-:W0:Y:S01]  /*1490*/  SHFL.IDX PT, R0, R36, RZ, 0x1f ;  /* 0x00001fff24007589 */ /* 0x001e2200000e0000 */
[----:B------:R-:W1:Y:S01]  /*14a0*/  S2UR UR7, SR_CgaCtaId ;  /* 0x00000000000779c3 */ /* 0x000e620000008800 */
[----:B------:R-:W-:Y:S01]  /*14b0*/  UMOV UR6, 0x400 ;  /* 0x0000040000067882 */ /* 0x000fe20000000000 */
[----:B0-----:R-:W-:Y:S01]  /*14c0*/  R2UR UR4, R0 ;  /* 0x00000000000472ca */ /* 0x001fe200000e0000 */
[----:B-1----:R-:W-:-:S12]  /*14d0*/  ULEA UR6, UR7, UR6, 0x18 ;  /* 0x0000000607067291 */ /* 0x002fd8000f8ec03f */
[----:B------:R-:W-:-:S04]  /*14e0*/  ULEA.HI UR5, UR4, UR4, URZ, 0x1 ;  /* 0x0000000404057291 */ /* 0x000fc8000f8f083f */
[----:B------:R-:W-:-:S04]  /*14f0*/  ULOP3.LUT UR5, UR5, 0xffffe, URZ, 0xc0, !UPT ;  /* 0x000ffffe05057892 */ /* 0x000fc8000f8ec03f */
[----:B------:R-:W-:-:S03]  /*1500*/  UIADD3 UR5, UR4, -UR5, URZ ;  /* 0x8000000504057290 */ /* 0x000fc6000fffe03f */
[----:B------:R-:W-:Y:S01]  /*1510*/  ULDC UR4, c[0x0][0x28c] ;  /* 0x0000a30000047ab9 */ /* 0x000fe20000000800 */
[----:B------:R-:W-:Y:S01]  /*1520*/  ULEA UR5, UR5, UR6, 0xc ;  /* 0x0000000605057291 */ /* 0x000fe2000f8e603f */
[----:B------:R-:W-:-:S03]  /*1530*/  ISETP.LT.AND P0, PT, RZ, UR4, PT ;  /* 0x00000004ff007c0c */ /* 0x000fc6000bf01270 */
[----:B------:R-:W-:-:S04]  /*1540*/  UIADD3 UR5, UR5, 0x280, URZ ;  /* 0x0000028005057890 */ /* 0x000fc8000fffe03f */
[----:B------:R-:W-:-:S04]  /*1550*/  USHF.R.U32.HI UR5, URZ, 0x4, UR5 ;  /* 0x000000043f057899 */ /* 0x000fc80008011605 */
[----:B------:R-:W-:-:S04]  /*1560*/  ULOP3.LUT UR5, UR5, 0x3fff, URZ, 0xc0, !UPT ;  /* 0x00003fff05057892 */ /* 0x000fc8000f8ec03f */
[----:B------:R-:W-:Y:S01]  /*1570*/  ULOP3.LUT UR45, UR5, 0x10000, URZ, 0xfc, !UPT ;  /* 0x00010000052d7892 */ /* 0x000fe2000f8efc3f */
[----:B-----5:R-:W-:Y:S11]  /*1580*/  @P0 BRA `(.L_x_14) ;  /* 0x0000000000400947 */ /* 0x020ff60003800000 */
[----:B------:R-:W-:Y:S01]  /*1590*/  MOV R0, 0x0 ;  /* 0x0000000000007802 */ /* 0x000fe20000000f00 */
[----:B------:R-:W-:Y:S01]  /*15a0*/  ULDC.64 UR4, c[0x4][0x68] ;  /* 0x01001a0000047ab9 */ /* 0x000fe20000000a00 */
[----:B------:R-:W-:Y:S01]  /*15b0*/  ULDC.64 UR6, c[0x4][0x8] ;  /* 0x0100020000067ab9 */ /* 0x000fe20000000a00 */
[----:B------:R-:W-:Y:S01]  /*15c0*/  IMAD.U32 R4, RZ, RZ, UR4 ;  /* 0x00000004ff047e24 */ /* 0x000fe2000f8e00ff */
[----:B------:R0:W1:Y:S01]  /*15d0*/  LDC.64 R2, c[0x4][R0] ;  /* 0x0100000000027b82 */ /* 0x0000620000000a00 */
[----:B------:R-:W-:Y:S01]  /*15e0*/  IMAD.U32 R5, RZ, RZ, UR5 ;  /* 0x00000005ff057e24 */ /* 0x000fe2000f8e00ff */
[----:B------:R-:W-:Y:S01]  /*15f0*/  ULDC.64 UR4, c[0x4][0x70] ;  /* 0x01001c0000047ab9 */ /* 0x000fe20000000a00 */
[----:B------:R-:W-:Y:S02]  /*1600*/  IMAD.U32 R10, RZ, RZ, UR6 ;  /* 0x00000006ff0a7e24 */ /* 0x000fe4000f8e00ff */
[----:B------:R-:W-:Y:S02]  /*1610*/  IMAD.U32 R6, RZ, RZ, UR4 ;  /* 0x00000004ff067e24 */ /* 0x000fe4000f8e00ff */
[----:B------:R-:W-:-:S02]  /*1620*/  IMAD.U32 R7, RZ, RZ, UR5 ;  /* 0x00000005ff077e24 */ /* 0x000fc4000f8e00ff */
[----:B------:R-:W-:Y:S02]  /*1630*/  IMAD.U32 R11, RZ, RZ, UR7 ;  /* 0x00000007ff0b7e24 */ /* 0x000fe4000f8e00ff */
[----:B------:R-:W-:Y:S02]  /*1640*/  IMAD.MOV.U32 R8, RZ, RZ, 0x1e1 ;  /* 0x000001e1ff087424 */ /* 0x000fe400078e00ff */
[----:B------:R-:W-:Y:S02]  /*1650*/  IMAD.MOV.U32 R12, RZ, RZ, 0x1 ;  /* 0x00000001ff0c7424 */ /* 0x000fe400078e00ff */
[----:B0-----:R-:W-:-:S07]  /*1660*/  IMAD.MOV.U32 R13, RZ, RZ, RZ ;  /* 0x000000ffff0d7224 */ /* 0x001fce00078e00ff */
[----:B------:R-:W-:-:S07]  /*1670*/  LEPC R20, `(.L_x_14) ;  /* 0x000000001014794e */ /* 0x000fce0000000000 */
[----:B-1---5:R-:W-:Y:S05]  /*1680*/  CALL.ABS.NOINC R2 ;  /* 0x0000000002007343 */ /* 0x022fea0003c00000 */
.L_x_14:
[----:B------:R-:W-:-:S13]  /*1690*/  ISETP.NE.AND P0, PT, R50, 0x3, PT ;  /* 0x000000033200780c */ /* 0x000fda0003f05270 */
[----:B------:R-:W-:Y:S05]  /*16a0*/  @!P0 BRA `(.L_x_15) ;  /* 0x0000000000048947 */ /* 0x000fea0003800000 */
[----:B------:R-:W-:Y:S01]  /*16b0*/  BPT.TRAP 0x1 ;  /* 0x000000040000795c */ /* 0x000fe20000300000 */
.L_x_15:
[----:B------:R-:W0:Y:S01]  /*16c0*/  S2UR UR5, SR_CgaCtaId ;  /* 0x00000000000579c3 */ /* 0x000e220000008800 */
[----:B------:R-:W-:Y:S01]  /*16d0*/  UMOV UR4, 0x400 ;  /* 0x0000040000047882 */ /* 0x000fe20000000000 */
[----:B------:R-:W-:Y:S02]  /*16e0*/  IMAD.U32 R3, RZ, RZ, UR40 ;  /* 0x00000028ff037e24 */ /* 0x000fe4000f8e00ff */
[----:B------:R-:W-:-:S03]  /*16f0*/  IMAD.U32 R0, RZ, RZ, UR41 ;  /* 0x00000029ff007e24 */ /* 0x000fc6000f8e00ff */
[----:B------:R-:W-:Y:S01]  /*1700*/  SHF.L.U32 R3, R3, 0x1f, RZ ;  /* 0x0000001f03037819 */ /* 0x000fe200000006ff */
[----:B0-----:R-:W-:-:S06]  /*1710*/  ULEA UR4, UR5, UR4, 0x18 ;  /* 0x0000000405047291 */ /* 0x001fcc000f8ec03f */
[----:B------:R-:W-:-:S04]  /*1720*/  IMAD.U32 R5, RZ, RZ, UR4 ;  /* 0x00000004ff057e24 */ /* 0x000fc8000f8e00ff */
[----:B------:R-:W-:-:S04]  /*1730*/  IMAD R0, R0, 0x8, R5 ;  /* 0x0000000800007824 */ /* 0x000fc800078e0205 */
[----:B------:R0:W1:Y:S01]  /*1740*/  SYNCS.PHASECHK.TRANS64.TRYWAIT P1, [R0+URZ], R3 ;  /* 0x00000003000075a7 */ /* 0x000062000802017f */
[----:B------:R-:W-:Y:S05]  /*1750*/  @!P0 BRA `(.L_x_16) ;  /* 0x0000000000048947 */ /* 0x000fea0003800000 */
[----:B------:R-:W-:Y:S01]  /*1760*/  BPT.TRAP 0x1 ;  /* 0x000000040000795c */ /* 0x000fe20000300000 */
.L_x_16:
[----:B------:R-:W-:-:S05]  /*1770*/  IMAD.U32 R2, RZ, RZ, UR44 ;  /* 0x0000002cff027e24 */ /* 0x000fca000f8e00ff */
[----:B------:R-:W-:Y:S01]  /*1780*/  ISETP.GE.AND P2, PT, R2, 0x1, PT ;  /* 0x000000010200780c */ /* 0x000fe20003f46270 */
[----:B-1----:R-:W-:-:S12]  /*1790*/  @P1 BRA `(.L_x_17) ;  /* 0x0000000000081947 */ /* 0x002fd80003800000 */
[----:B------:R-:W1:Y:S02]  /*17a0*/  SYNCS.PHASECHK.TRANS64.TRYWAIT P1, [R0+URZ], R3 ;  /* 0x00000003000075a7 */ /* 0x000e64000802017f */
[----:B-1----:R-:W-:Y:S05]  /*17b0*/  @!P1 BRA `(.L_x_18) ;  /* 0x0000003400ec9947 */ /* 0x002fea0003800000 */
.L_x_17:
[----:B------:R-:W-:Y:S05]  /*17c0*/  WARPSYNC.ALL ;  /* 0x0000000000007948 */ /* 0x000fea0003800000 */
[----:B------:R-:W-:Y:S01]  /*17d0*/  R2UR UR4, R5 ;  /* 0x00000000050472ca */ /* 0x000fe200000e0000 */
[----:B------:R-:W-:Y:S01]  /*17e0*/  WARPGROUP.ARRIVE ;  /* 0x00000000000079c5 */ /* 0x000fe20000000000 */
[----:B------:R-:W-:Y:S01]  /*17f0*/  UMOV UR5, 0x80000020 ;  /* 0x8000002000057882 */ /* 0x000fe20000000000 */
[----:B------:R-:W-:-:S10]  /*1800*/  UMOV UR7, 0x80000000 ;  /* 0x8000000000077882 */ /* 0x000fd40000000000 */
[----:B------:R-:W-:-:S04]  /*1810*/  UIADD3 UR4, UR4, 0x34280, URZ ;  /* 0x0003428004047890 */ /* 0x000fc8000fffe03f */
[----:B------:R-:W-:-:S04]  /*1820*/  USHF.R.U32.HI UR4, URZ, 0x4, UR4 ;  /* 0x000000043f047899 */ /* 0x000fc80008011604 */
[----:B------:R-:W-:-:S04]  /*1830*/  ULOP3.LUT UR4, UR4, 0x3fff, URZ, 0xc0, !UPT ;  /* 0x00003fff04047892 */ /* 0x000fc8000f8ec03f */
[----:B------:R-:W-:Y:S02]  /*1840*/  ULOP3.LUT UR9, UR4, 0x10000, URZ, 0xfc, !UPT ;  /* 0x0001000004097892 */ /* 0x000fe4000f8efc3f */
[----:B------:R-:W-:Y:S02]  /*1850*/  ULEA UR4, UR41, UR45, 0x9 ;  /* 0x0000002d29047291 */ /* 0x000fe4000f8e483f */
[----:B------:R-:W-:-:S09]  /*1860*/  ULEA UR6, UR41, UR9, 0x5 ;  /* 0x0000000929067291 */ /* 0x000fd2000f8e283f */
[----:B------:R-:W-:Y:S01]  /*1870*/  HGMMA.64x8x16.F32.BF16 R24, gdesc[UR4], RZ, !UPT, gsb0 ;  /* 0x00000000041879f0 */ /* 0x000fe2000c0018ff */
[----:B------:R-:W-:Y:S02]  /*1880*/  UIADD3 UR4, UR4, 0x2, URZ ;  /* 0x0000000204047890 */ /* 0x000fe4000fffe03f */
[----:B------:R-:W-:Y:S01]  /*1890*/  UIADD3 UR6, UR6, 0x2, URZ ;  /* 0x0000000206067890 */ /* 0x000fe2000fffe03f */
[----:B------:R-:W-:Y:S01]  /*18a0*/  UMOV UR5, 0x80000020 ;  /* 0x8000002000057882 */ /* 0x000fe20000000000 */
[----:B------:R-:W-:Y:S01]  /*18b0*/  UMOV UR7, 0x80000000 ;  /* 0x8000000000077882 */ /* 0x000fe20000000000 */
[----:B------:R-:W-:Y:S02]  /*18c0*/  WARPGROUP.DEPBAR.LE gsb0, 0x0 ;  /* 0x00008000000079c5 */ /* 0x000fe40000010000 */
[----:B------:R-:W-:-:S06]  /*18d0*/  WARPGROUP.ARRIVE ;  /* 0x00000000000079c5 */ /* 0x000fcc0000000000 */
[----:B------:R-:W-:Y:S03]  /*18e0*/  HGMMA.64x8x16.F32.BF16 R24, gdesc[UR4], R24, gsb0 ;  /* 0x00000000041879f0 */ /* 0x000fe60008001818 */
[----:B------:R-:W-:Y:S02]  /*18f0*/  WARPGROUP.DEPBAR.LE gsb0, 0x0 ;  /* 0x00008000000079c5 */ /* 0x000fe40000010000 */
[----:B------:R-:W-:Y:S05]  /*1900*/  @!P2 BRA `(.L_x_19) ;  /* 0x0000000000e4a947 */ /* 0x000fea0003800000 */
[----:B------:R-:W-:Y:S01]  /*1910*/  UIADD3 UR4, UR41, 0x1, URZ ;  /* 0x0000000129047890 */ /* 0x000fe2000fffe03f */
[----:B01----:R-:W-:Y:S02]  /*1920*/  IMAD.U32 R0, RZ, RZ, UR44 ;  /* 0x0000002cff007e24 */ /* 0x003fe4000f8e00ff */
[----:B------:R-:W-:Y:S01]  /*1930*/  IMAD.U32 R2, RZ, RZ, UR41 ;  /* 0x00000029ff027e24 */ /* 0x000fe2000f8e00ff */
[----:B------:R-:W-:-:S04]  /*1940*/  UISETP.NE.AND UP0, UPT, UR4, 0x1a, UPT ;  /* 0x0000001a0400788c */ /* 0x000fc8000bf05270 */
[----:B------:R-:W-:Y:S02]  /*1950*/  USEL UR5, URZ, 0x1, UP0 ;  /* 0x000000013f057887 */ /* 0x000fe40008000000 */
[----:B------:R-:W-:Y:S02]  /*1960*/  USEL UR8, UR4, URZ, UP0 ;  /* 0x0000003f04087287 */ /* 0x000fe40008000000 */
[----:B------:R-:W-:-:S06]  /*1970*/  ULOP3.LUT UR5, UR40, UR5, URZ, 0x3c, !UPT ;  /* 0x0000000528057292 */ /* 0x000fcc000f8e3c3f */
[----:B------:R-:W-:-:S07]  /*1980*/  IMAD.U32 R7, RZ, RZ, UR5 ;  /* 0x00000005ff077e24 */ /* 0x000fce000f8e00ff */
.L_x_26:
[----:B0-----:R-:W-:Y:S05]  /*1990*/  @!P0 BRA `(.L_x_20) ;  /* 0x0000000000048947 */ /* 0x001fea0003800000 */
[----:B------:R-:W-:Y:S01]  /*19a0*/  BPT.TRAP 0x1 ;  /* 0x000000040000795c */ /* 0x000fe20000300000 */
.L_x_20:
[----:B------:R-:W0:Y:S01]  /*19b0*/  S2UR UR5, SR_CgaCtaId ;  /* 0x00000000000579c3 */ /* 0x000e220000008800 */
[----:B------:R-:W-:Y:S01]  /*19c0*/  UMOV UR4, 0x400 ;  /* 0x0000040000047882 */ /* 0x000fe20000000000 */
[----:B------:R-:W-:Y:S01]  /*19d0*/  IMAD.U32 R6, RZ, RZ, UR8 ;  /* 0x00000008ff067e24 */ /* 0x000fe2000f8e00ff */
[----:B------:R-:W-:Y:S01]  /*19e0*/  SHF.L.U32 R4, R7, 0x1f, RZ ;  /* 0x0000001f07047819 */ /* 0x000fe200000006ff */
[----:B0-----:R-:W-:-:S06]  /*19f0*/  ULEA UR4, UR5, UR4, 0x18 ;  /* 0x0000000405047291 */ /* 0x001fcc000f8ec03f */
[----:B------:R-:W-:-:S04]  /*1a00*/  IMAD.U32 R5, RZ, RZ, UR4 ;  /* 0x00000004ff057e24 */ /* 0x000fc8000f8e00ff */
[----:B------:R-:W-:-:S04]  /*1a10*/  IMAD R3, R6, 0x8, R5 ;  /* 0x0000000806037824 */ /* 0x000fc800078e0205 */
[----:B------:R0:W1:Y:S01]  /*1a20*/  SYNCS.PHASECHK.TRANS64.TRYWAIT P1, [R3+URZ], R4 ;  /* 0x00000004030075a7 */ /* 0x000062000802017f */
[----:B------:R-:W-:Y:S05]  /*1a30*/  @!P0 BRA `(.L_x_21) ;  /* 0x0000000000048947 */ /* 0x000fea0003800000 */
[----:B------:R-:W-:Y:S01]  /*1a40*/  BPT.TRAP 0x1 ;  /* 0x000000040000795c */ /* 0x000fe20000300000 */
.L_x_21:
[----:B-1----:R-:W-:Y:S05]  /*1a50*/  @P1 BRA `(.L_x_22) ;  /* 0x0000000000081947 */ /* 0x002fea0003800000 */
[----:B------:R-:W1:Y:S02]  /*1a60*/  SYNCS.PHASECHK.TRANS64.TRYWAIT P1, [R3+URZ], R4 ;  /* 0x00000004030075a7 */ /* 0x000e64000802017f */
[----:B-1----:R-:W-:Y:S05]  /*1a70*/  @!P1 BRA `(.L_x_23) ;  /* 0x0000003400509947 */ /* 0x002fea0003800000 */
.L_x_22:
[----:B------:R-:W-:Y:S01]  /*1a80*/  ULEA UR4, UR8, UR45, 0x9 ;  /* 0x0000002d08047291 */ /* 0x000fe2000f8e483f */
[----:B------:R-:W-:Y:S01]  /*1a90*/  WARPGROUP.ARRIVE ;  /* 0x00000000000079c5 */ /* 0x000fe20000000000 */
[----:B------:R-:W-:Y:S01]  /*1aa0*/  ULEA UR6, UR8, UR9, 0x5 ;  /* 0x0000000908067291 */ /* 0x000fe2000f8e283f */
[----:B------:R-:W-:Y:S01]  /*1ab0*/  UMOV UR5, 0x80000020 ;  /* 0x8000002000057882 */ /* 0x000fe20000000000 */
[----:B------:R-:W-:-:S07]  /*1ac0*/  UMOV UR7, 0x80000000 ;  /* 0x8000000000077882 */ /* 0x000fce0000000000 */
[----:B------:R-:W-:Y:S01]  /*1ad0*/  HGMMA.64x8x16.F32.BF16 R24, gdesc[UR4], R24, gsb0 ;  /* 0x00000000041879f0 */ /* 0x000fe20008001818 */
        /* <DEDUP_REMOVED lines=9> */
[----:B------:R-:W-:Y:S01]  /*1b70*/  BPT.TRAP 0x1 ;  /* 0x000000040000795c */ /* 0x000fe20000300000 */
.L_x_24:
[----:B01----:R-:W-:Y:S01]  /*1b80*/  IMAD R3, R2, 0x8, R5 ;  /* 0x0000000802037824 */ /* 0x003fe200078e0205 */
[----:B------:R-:W-:-:S03]  /*1b90*/  ISETP.GT.U32.AND P1, PT, R18, 0x1, PT ;  /* 0x000000011200780c */ /* 0x000fc60003f24070 */
[----:B------:R-:W-:-:S05]  /*1ba0*/  VIADD R3, R3, 0xd0 ;  /* 0x000000d003037836 */ /* 0x000fca0000000000 */
[----:B------:R-:W-:-:S04]  /*1bb0*/  PRMT R3, RZ, 0x654, R3 ;  /* 0x00000654ff037816 */ /* 0x000fc80000000003 */
[----:B------:R0:W-:Y:S01]  /*1bc0*/  SYNCS.ARRIVE.TRANS64.RED.A1T0 RZ, [R3+URZ], RZ ;  /* 0x000000ff03ff79a7 */ /* 0x0001e2000810043f */
[----:B------:R-:W-:Y:S05]  /*1bd0*/  @P1 BRA `(.L_x_25) ;  /* 0x0000000000041947 */ /* 0x000fea0003800000 */
[----:B------:R-:W-:Y:S01]  /*1be0*/  BPT.TRAP 0x1 ;  /* 0x000000040000795c */ /* 0x000fe20000300000 */
.L_x_25:
[----:B------:R-:W-:Y:S01]  /*1bf0*/  UIADD3 UR8, UR8, 0x1, URZ ;  /* 0x0000000108087890 */ /* 0x000fe2000fffe03f */
[----:B------:R-:W-:Y:S01]  /*1c00*/  ISETP.GT.AND P2, PT, R0, 0x1, PT ;  /* 0x000000010000780c */ /* 0x000fe20003f44270 */
[----:B------:R-:W-:Y:S02]  /*1c10*/  VIADD R2, R2, 0x1 ;  /* 0x0000000102027836 */ /* 0x000fe40000000000 */
[----:B------:R-:W-:Y:S01]  /*1c20*/  UISETP.NE.AND UP0, UPT, UR8, 0x1a, UPT ;  /* 0x0000001a0800788c */ /* 0x000fe2000bf05270 */
[----:B------:R-:W-:Y:S02]  /*1c30*/  VIADD R0, R0, 0xffffffff ;  /* 0xffffffff00007836 */ /* 0x000fe40000000000 */
[C---:B------:R-:W-:Y:S01]  /*1c40*/  ISETP.NE.AND P1, PT, R2.reuse, 0x1a, PT ;  /* 0x0000001a0200780c */ /* 0x040fe20003f25270 */
[----:B------:R-:W-:Y:S02]  /*1c50*/  USEL UR4, URZ, 0x1, UP0 ;  /* 0x000000013f047887 */ /* 0x000fe40008000000 */
[----:B------:R-:W-:Y:S01]  /*1c60*/  USEL UR8, UR8, URZ, UP0 ;  /* 0x0000003f08087287 */ /* 0x000fe20008000000 */
[----:B------:R-:W-:-:S03]  /*1c70*/  SEL R2, R2, RZ, P1 ;  /* 0x000000ff02027207 */ /* 0x000fc60000800000 */
[----:B------:R-:W-:Y:S01]  /*1c80*/  LOP3.LUT R7, R7, UR4, RZ, 0x3c, !PT ;  /* 0x0000000407077c12 */ /* 0x000fe2000f8e3cff */
[----:B------:R-:W-:Y:S07]  /*1c90*/  @P2 BRA `(.L_x_26) ;  /* 0xfffffffc003c2947 */ /* 0x000fee000383ffff */
.L_x_19:
[----:B01----:R-:W0:Y:S02]  /*1ca0*/  LDC R0, c[0x0][0x28c] ;  /* 0x0000a300ff007b82 */ /* 0x003e240000000800 */
[----:B0-----:R-:W-:-:S13]  /*1cb0*/  ISETP.GE.AND P1, PT, R0, 0x1, PT ;  /* 0x000000010000780c */ /* 0x001fda0003f26270 */
[----:B------:R-:W-:Y:S05]  /*1cc0*/  @!P1 BRA `(.L_x_27) ;  /* 0x0000000000389947 */ /* 0x000fea0003800000 */
[----:B------:R-:W-:Y:S05]  /*1cd0*/  @!P0 BRA `(.L_x_28) ;  /* 0x0000000000048947 */ /* 0x000fea0003800000 */
[----:B------:R-:W-:Y:S01]  /*1ce0*/  BPT.TRAP 0x1 ;  /* 0x000000040000795c */ /* 0x000fe20000300000 */
.L_x_28:
[----:B------:R-:W-:Y:S01]  /*1cf0*/  UIADD3 UR6, UR44, UR41, URZ ;  /* 0x000000292c067290 */ /* 0x000fe2000fffe03f */
[----:B------:R-:W-:-:S03]  /*1d00*/  ISETP.GT.U32.AND P0, PT, R18, 0x1, PT ;  /* 0x000000011200780c */ /* 0x000fc60003f04070 */
[----:B------:R-:W-:-:S04]  /*1d10*/  UIMAD.WIDE.U32 UR4, UR6, 0x4ec4ec4f, URZ ;  /* 0x4ec4ec4f060478a5 */ /* 0x000fc8000f8e003f */
[----:B------:R-:W-:-:S04]  /*1d20*/  USHF.R.U32.HI UR4, URZ, 0x3, UR5 ;  /* 0x000000033f047899 */ /* 0x000fc80008011605 */
[----:B------:R-:W-:-:S06]  /*1d30*/  UIMAD UR6, UR4, -0x1a, UR6 ;  /* 0xffffffe6040678a4 */ /* 0x000fcc000f8e0206 */
[----:B------:R-:W-:-:S04]  /*1d40*/  IMAD.U32 R0, RZ, RZ, UR6 ;  /* 0x00000006ff007e24 */ /* 0x000fc8000f8e00ff */
[----:B------:R-:W-:-:S04]  /*1d50*/  IMAD R0, R0, 0x8, R5 ;  /* 0x0000000800007824 */ /* 0x000fc800078e0205 */
[----:B------:R-:W-:-:S05]  /*1d60*/  VIADD R0, R0, 0xd0 ;  /* 0x000000d000007836 */ /* 0x000fca0000000000 */
[----:B------:R-:W-:-:S04]  /*1d70*/  PRMT R0, RZ, 0x654, R0 ;  /* 0x00000654ff007816 */ /* 0x000fc80000000000 */
[----:B------:R0:W-:Y:S01]  /*1d80*/  SYNCS.ARRIVE.TRANS64.RED.A1T0 RZ, [R0+URZ], RZ ;  /* 0x000000ff00ff79a7 */ /* 0x0001e2000810043f */
[----:B------:R-:W-:Y:S05]  /*1d90*/  @P0 BRA `(.L_x_27) ;  /* 0x0000000000040947 */ /* 0x000fea0003800000 */
[----:B------:R-:W-:Y:S01]  /*1da0*/  BPT.TRAP 0x1 ;  /* 0x000000040000795c */ /* 0x000fe20000300000 */
.L_x_27:
[----:B------:R-:W-:Y:S01]  /*1db0*/  IMAD.SHL.U32 R8, R40, 0x8, RZ ;  /* 0x0000000828087824 */ /* 0x000fe200078e00ff */
[----:B------:R-:W-:Y:S01]  /*1dc0*/  UIADD3 UR41, UR43, UR41, URZ ;  /* 0x000000292b297290 */ /* 0x000fe2000fffe03f */
[----:B------:R-:W-:Y:S01]  /*1dd0*/  SHF.R.S32.HI R11, RZ, 0x1f, R29 ;  /* 0x0000001fff0b7819 */ /* 0x000fe2000001141d */
[----:B------:R-:W-:Y:S01]  /*1de0*/  ULDC UR10, c[0x0][0x288] ;  /* 0x0000a200000a7ab9 */ /* 0x000fe20000000800 */
[----:B------:R-:W-:Y:S01]  /*1df0*/  IMAD.SHL.U32 R2, R39, 0x80, RZ ;  /* 0x0000008027027824 */ /* 0x000fe200078e00ff */
[C---:B------:R-:W-:Y:S01]  /*1e00*/  LOP3.LUT R6, R8.reuse, 0x6, R35, 0xf8, !PT ;  /* 0x0000000608067812 */ /* 0x040fe200078ef823 */
[----:B------:R-:W-:Y:S01]  /*1e10*/  UISETP.GT.U32.AND UP0, UPT, UR41, 0x19, UPT ;  /* 0x000000192900788c */ /* 0x000fe2000bf04070 */
[----:B------:R-:W-:Y:S01]  /*1e20*/  ISETP.GE.AND P0, PT, R8, UR10, PT ;  /* 0x0000000a08007c0c */ /* 0x000fe2000bf06270 */
[----:B------:R-:W-:Y:S01]  /*1e30*/  ULDC.64 UR6, c[0x0][0x5d0] ;  /* 0x0001740000067ab9 */ /* 0x000fe20000000a00 */
[----:B------:R-:W-:Y:S01]  /*1e40*/  ULDC UR11, c[0x0][0x284] ;  /* 0x0000a100000b7ab9 */ /* 0x000fe20000000800 */
[----:B------:R-:W-:Y:S01]  /*1e50*/  SHF.R.S32.HI R7, RZ, 0x1f, R6 ;  /* 0x0000001fff077819 */ /* 0x000fe20000011406 */
[----:B0-----:R-:W-:Y:S01]  /*1e60*/  IMAD R0, R11, UR6, RZ ;  /* 0x000000060b007c24 */ /* 0x001fe2000f8e02ff */
[----:B------:R-:W-:Y:S01]  /*1e70*/  UISETP.LT.U32.AND UP0, UPT, UR43, 0x1a, UP0 ;  /* 0x0000001a2b00788c */ /* 0x000fe20008701070 */
[----:B------:R-:W-:Y:S01]  /*1e80*/  ISETP.GE.OR P0, PT, R2, UR11, P0 ;  /* 0x0000000b02007c0c */ /* 0x000fe20008706670 */
[----:B------:R-:W-:Y:S01]  /*1e90*/  UISETP.GE.U32.AND UP1, UPT, UR43, 0x1a, UPT ;  /* 0x0000001a2b00788c */ /* 0x000fe2000bf26070 */
[C---:B------:R-:W-:Y:S01]  /*1ea0*/  IMAD R9, R29.reuse, UR7, R0 ;  /* 0x000000071d097c24 */ /* 0x040fe2000f8e0200 */
[----:B------:R-:W-:Y:S01]  /*1eb0*/  UIMAD.WIDE.U32 UR4, UR41, 0x4ec4ec4f, URZ ;  /* 0x4ec4ec4f290478a5 */ /* 0x000fe2000f8e003f */
[----:B------:R-:W-:Y:S01]  /*1ec0*/  IMAD.WIDE.U32 R4, R29, UR6, R6 ;  /* 0x000000061d047c25 */ /* 0x000fe2000f8e0006 */
[----:B------:R-:W-:Y:S01]  /*1ed0*/  USEL UR6, URZ, 0x1, !UP0 ;  /* 0x000000013f067887 */ /* 0x000fe2000c000000 */
[----:B------:R-:W-:-:S02]  /*1ee0*/  ULDC.64 UR8, c[0x0][0x5c8] ;  /* 0x0001720000087ab9 */ /* 0x000fc40000000a00 */
[----:B------:R-:W-:Y:S01]  /*1ef0*/  IMAD.WIDE R2, R39, 0x80, R22 ;  /* 0x0000008027027825 */ /* 0x000fe200078e0216 */
[----:B------:R-:W-:Y:S02]  /*1f00*/  USHF.R.U32.HI UR4, URZ, 0x3, UR5 ;  /* 0x000000033f047899 */ /* 0x000fe40008011605 */
[----:B------:R-:W-:Y:S01]  /*1f10*/  ULOP3.LUT UR40, UR40, UR6, URZ, 0x3c, !UPT ;  /* 0x0000000628287292 */ /* 0x000fe2000f8e3c3f */
[----:B------:R-:W-:Y:S01]  /*1f20*/  IMAD.IADD R5, R5, 0x1, R9 ;  /* 0x0000000105057824 */ /* 0x000fe200078e0209 */
[----:B------:R-:W-:Y:S01]  /*1f30*/  UIMAD UR41, UR4, -0x1a, UR41 ;  /* 0xffffffe6042978a4 */ /* 0x000fe2000f8e0229 */
[----:B------:R-:W-:Y:S01]  /*1f40*/  IMAD R9, R3, UR8, RZ ;  /* 0x0000000803097c24 */ /* 0x000fe2000f8e02ff */
[----:B------:R-:W-:Y:S01]  /*1f50*/  @UP1 ULOP3.LUT UR40, UR40, 0x1, UR4, 0x78, !UPT ;  /* 0x0000000128281892 */ /* 0x000fe2000f8e7804 */
[----:B------:R-:W-:-:S04]  /*1f60*/  IMAD.WIDE.U32 R20, R2, UR8, R4 ;  /* 0x0000000802147c25 */ /* 0x000fc8000f8e0004 */
[----:B------:R-:W-:Y:S02]  /*1f70*/  IMAD R9, R2, UR9, R9 ;  /* 0x0000000902097c24 */ /* 0x000fe4000f8e0209 */
[----:B------:R-:W-:Y:S01]  /*1f80*/  IMAD.MOV.U32 R0, RZ, RZ, -0x1 ;  /* 0xffffffffff007424 */ /* 0x000fe200078e00ff */
[----:B------:R-:W-:Y:S06]  /*1f90*/  @P0 BRA `(.L_x_29) ;  /* 0x0000000400d80947 */ /* 0x000fec0003800000 */
[----:B-----5:R-:W-:Y:S01]  /*1fa0*/  FSETP.NEU.AND P0, PT, R30, RZ, PT ;  /* 0x000000ff1e00720b */ /* 0x020fe20003f0d000 */
[----:B------:R-:W-:Y:S01]  /*1fb0*/  BSSY B0, `(.L_x_29) ;  /* 0x0000074000007945 */ /* 0x000fe20003800000 */
[----:B------:R-:W-:-:S11]  /*1fc0*/  IMAD.IADD R49, R21, 0x1, R9 ;  /* 0x0000000115317824 */ /* 0x000fd600078e0209 */
[----:B------:R-:W-:Y:S05]  /*1fd0*/  @!P0 BRA `(.L_x_30) ;  /* 0x0000000400548947 */ /* 0x000fea0003800000 */
[----:B------:R-:W0:Y:S01]  /*1fe0*/  LDC.64 R42, c[0x0][0x5b8] ;  /* 0x00016e00ff2a7b82 */ /* 0x000e220000000a00 */
[----:B------:R-:W-:Y:S01]  /*1ff0*/  SHF.R.S32.HI R5, RZ, 0x1f, R6 ;  /* 0x0000001fff057819 */ /* 0x000fe20000011406 */
[----:B------:R-:W-:Y:S01]  /*2000*/  IMAD R51, R39, -0x80, R38 ;  /* 0xffffff8027337824 */ /* 0x000fe200078e0226 */
[----:B------:R-:W-:Y:S01]  /*2010*/  ULDC.64 UR4, c[0x0][0x5c0] ;  /* 0x0001700000047ab9 */ /* 0x000fe20000000a00 */
[----:B------:R-:W-:-:S03]  /*2020*/  IMAD.IADD R48, R31, 0x1, -R8 ;  /* 0x000000011f307824 */ /* 0x000fc600078e0a08 */
[----:B------:R-:W-:Y:S01]  /*2030*/  ISETP.GT.AND P0, PT, R51, RZ, PT ;  /* 0x000000ff3300720c */ /* 0x000fe20003f04270 */
[----:B------:R-:W1:Y:S03]  /*2040*/  LDC.64 R44, c[0x0][0x5b0] ;  /* 0x00016c00ff2c7b82 */ /* 0x000e660000000a00 */
[----:B------:R-:W-:-:S05]  /*2050*/  ISETP.GT.AND P1, PT, R48, RZ, P0 ;  /* 0x000000ff3000720c */ /* 0x000fca0000724270 */
[----:B------:R-:W2:Y:S01]  /*2060*/  LDC.64 R46, c[0x0][0x5a8] ;  /* 0x00016a00ff2e7b82 */ /* 0x000ea20000000a00 */
[----:B0-----:R-:W-:-:S04]  /*2070*/  IMAD R4, R11, R42, RZ ;  /* 0x0000002a0b047224 */ /* 0x001fc800078e02ff */
[----:B------:R-:W-:Y:S02]  /*2080*/  IMAD R43, R29, R43, R4 ;  /* 0x0000002b1d2b7224 */ /* 0x000fe400078e0204 */
[----:B------:R-:W-:Y:S02]  /*2090*/  IMAD.MOV.U32 R4, RZ, RZ, R6 ;  /* 0x000000ffff047224 */ /* 0x000fe400078e0006 */
[----:B-1----:R-:W-:Y:S02]  /*20a0*/  IMAD R9, R3, R44, RZ ;  /* 0x0000002c03097224 */ /* 0x002fe400078e02ff */
[----:B------:R-:W-:-:S04]  /*20b0*/  IMAD.WIDE.U32 R40, R29, R42, R4 ;  /* 0x0000002a1d287225 */ /* 0x000fc800078e0004 */
[----:B------:R-:W-:Y:S02]  /*20c0*/  IMAD.IADD R11, R41, 0x1, R43 ;  /* 0x00000001290b7824 */ /* 0x000fe400078e022b */
[----:B------:R-:W-:Y:S02]  /*20d0*/  IMAD.MOV.U32 R10, RZ, RZ, R40 ;  /* 0x000000ffff0a7224 */ /* 0x000fe400078e0028 */
[C---:B------:R-:W-:Y:S02]  /*20e0*/  IMAD R39, R2.reuse, R45, R9 ;  /* 0x0000002d02277224 */ /* 0x040fe400078e0209 */
[----:B------:R-:W-:-:S04]  /*20f0*/  IMAD.WIDE.U32 R8, R2, R44, R10 ;  /* 0x0000002c02087225 */ /* 0x000fc800078e000a */
[----:B------:R-:W-:Y:S01]  /*2100*/  IMAD.IADD R9, R9, 0x1, R39 ;  /* 0x0000000109097824 */ /* 0x000fe200078e0227 */
[----:B--2---:R-:W-:-:S04]  /*2110*/  LEA R12, P2, R8, R46, 0x1 ;  /* 0x0000002e080c7211 */ /* 0x004fc800078408ff */
[----:B------:R-:W-:-:S05]  /*2120*/  LEA.HI.X R13, R8, R47, R9, 0x1, P2 ;  /* 0x0000002f080d7211 */ /* 0x000fca00010f0c09 */
[----:B------:R0:W2:Y:S01]  /*2130*/  @P1 LDG.E.LTC128B.U16 R21, desc[UR38][R12.64] ;  /* 0x000000260c151981 */ /* 0x0000a2000c1e1520 */
[----:B------:R-:W-:Y:S01]  /*2140*/  LEA R8, P2, R20, UR4, 0x1 ;  /* 0x0000000414087c11 */ /* 0x000fe2000f8408ff */
[----:B------:R-:W-:Y:S01]  /*2150*/  IMAD.WIDE.U32 R14, R2, R44, R4 ;  /* 0x0000002c020e7225 */ /* 0x000fe200078e0004 */
[----:B------:R-:W-:Y:S01]  /*2160*/  ISETP.GT.AND P0, PT, R48, 0x1, P0 ;  /* 0x000000013000780c */ /* 0x000fe20000704270 */
[----:B------:R-:W-:Y:S02]  /*2170*/  BSSY B1, `(.L_x_31) ;  /* 0x0000010000017945 */ /* 0x000fe40003800000 */
[----:B------:R-:W-:Y:S02]  /*2180*/  IMAD.IADD R15, R39, 0x1, R15 ;  /* 0x00000001270f7824 */ /* 0x000fe400078e020f */
[----:B------:R-:W-:-:S04]  /*2190*/  IMAD.WIDE.U32 R14, R29, R42, R14 ;  /* 0x0000002a1d0e7225 */ /* 0x000fc800078e000e */
[----:B0-----:R-:W-:Y:S01]  /*21a0*/  IMAD.IADD R13, R43, 0x1, R15 ;  /* 0x000000012b0d7824 */ /* 0x001fe200078e020f */
[----:B------:R-:W-:Y:S01]  /*21b0*/  SHF.L.U64.HI R15, R44, 0x3, R45 ;  /* 0x000000032c0f7819 */ /* 0x000fe2000001022d */
[----:B--2---:R-:W-:-:S04]  /*21c0*/  IMAD.U32 R9, R21, 0x10000, RZ ;  /* 0x0001000015097824 */ /* 0x004fc800078e00ff */
[----:B------:R-:W-:-:S04]  /*21d0*/  FMUL R9, R9, R30 ;  /* 0x0000001e09097220 */ /* 0x000fc80000400000 */
[----:B------:R-:W-:Y:S01]  /*21e0*/  FFMA R24, R24, R28, R9 ;  /* 0x0000001c18187223 */ /* 0x000fe20000000009 */
[----:B------:R-:W-:Y:S02]  /*21f0*/  LEA.HI.X R9, R20, UR5, R49, 0x1, P2 ;  /* 0x0000000514097c11 */ /* 0x000fe400090f0c31 */
[C---:B------:R-:W-:Y:S02]  /*2200*/  LEA R12, P2, R14.reuse, R46, 0x1 ;  /* 0x0000002e0e0c7211 */ /* 0x040fe400078408ff */
[----:B------:R-:W-:Y:S02]  /*2210*/  F2FP.BF16.F32.PACK_AB R24, RZ, R24 ;  /* 0x00000018ff18723e */ /* 0x000fe400000010ff */
[----:B------:R-:W-:Y:S01]  /*2220*/  LEA.HI.X R13, R14, R47, R13, 0x1, P2 ;  /* 0x0000002f0e0d7211 */ /* 0x000fe200010f0c0d */
[----:B------:R-:W-:Y:S02]  /*2230*/  IMAD.SHL.U32 R14, R44, 0x8, RZ ;  /* 0x000000082c0e7824 */ /* 0x000fe400078e00ff */
[----:B------:R0:W-:Y:S01]  /*2240*/  @P1 STG.E.U16 desc[UR38][R8.64], R24 ;  /* 0x0000001808001986 */ /* 0x0001e2000c101526 */
[----:B------:R-:W-:Y:S05]  /*2250*/  @!P0 BRA `(.L_x_32) ;  /* 0x0000000000048947 */ /* 0x000fea0003800000 */
[----:B------:R1:W5:Y:S02]  /*2260*/  LDG.E.LTC128B.U16 R21, desc[UR38][R12.64+0x2] ;  /* 0x000002260c157981 */ /* 0x000364000c1e1520 */
.L_x_32:
[----:B------:R-:W-:Y:S05]  /*2270*/  BSYNC B1 ;  /* 0x0000000000017941 */ /* 0x000fea0003800000 */
.L_x_31:
[----:B------:R-:W-:Y:S01]  /*2280*/  IMAD.WIDE.U32 R14, R2, R44, R14 ;  /* 0x0000002c020e7225 */ /* 0x000fe200078e000e */
[----:B------:R-:W-:-:S03]  /*2290*/  ISETP.GT.AND P1, PT, R51, 0x8, PT ;  /* 0x000000083300780c */ /* 0x000fc60003f24270 */
[----:B-----5:R-:W-:Y:S01]  /*22a0*/  IMAD.U32 R3, R21, 0x10000, RZ ;  /* 0x0001000015037824 */ /* 0x020fe200078e00ff */
[----:B------:R-:W-:Y:S01]  /*22b0*/  IADD3 R40, P3, R40, R14, RZ ;  /* 0x0000000e28287210 */ /* 0x000fe20007f7e0ff */
[----:B------:R-:W-:Y:S01]  /*22c0*/  IMAD.IADD R39, R39, 0x1, R15 ;  /* 0x0000000127277824 */ /* 0x000fe200078e020f */
[----:B------:R-:W-:Y:S01]  /*22d0*/  ISETP.GT.AND P2, PT, R48, RZ, P1 ;  /* 0x000000ff3000720c */ /* 0x000fe20000f44270 */
[----:B------:R-:W-:Y:S02]  /*22e0*/  FMUL R2, R3, R30 ;  /* 0x0000001e03027220 */ /* 0x000fe40000400000 */
[----:B------:R-:W-:Y:S02]  /*22f0*/  IMAD.X R10, R39, 0x1, R11, P3 ;  /* 0x00000001270a7824 */ /* 0x000fe400018e060b */
[----:B------:R-:W-:Y:S01]  /*2300*/  FFMA R25, R25, R28, R2 ;  /* 0x0000001c19197223 */ /* 0x000fe20000000002 */
[----:B------:R-:W-:Y:S01]  /*2310*/  LEA R2, P3, R40, R46, 0x1 ;  /* 0x0000002e28027211 */ /* 0x000fe200078608ff */
[----:B------:R-:W-:-:S03]  /*2320*/  @P0 IMAD.MOV.U32 R11, RZ, RZ, R9 ;  /* 0x000000ffff0b0224 */ /* 0x000fc600078e0009 */
[----:B------:R-:W-:Y:S01]  /*2330*/  LEA.HI.X R3, R40, R47, R10, 0x1, P3 ;  /* 0x0000002f28037211 */ /* 0x000fe200018f0c0a */
[----:B------:R-:W-:Y:S01]  /*2340*/  @P0 IMAD.MOV.U32 R10, RZ, RZ, R8 ;  /* 0x000000ffff0a0224 */ /* 0x000fe200078e0008 */
[----:B------:R-:W-:-:S05]  /*2350*/  F2FP.BF16.F32.PACK_AB R25, RZ, R25 ;  /* 0x00000019ff19723e */ /* 0x000fca00000010ff */
[----:B------:R-:W-:Y:S04]  /*2360*/  @P0 STG.E.U16 desc[UR38][R10.64+0x2], R25 ;  /* 0x000002190a000986 */ /* 0x000fe8000c101526 */
[----:B------:R-:W2:Y:S01]  /*2370*/  @P2 LDG.E.LTC128B.U16 R21, desc[UR38][R2.64] ;  /* 0x0000002602152981 */ /* 0x000ea2000c1e1520 */
[----:B------:R-:W-:Y:S01]  /*2380*/  IADD3 R6, P3, R6, R14, RZ ;  /* 0x0000000e06067210 */ /* 0x000fe20007f7e0ff */
[----:B------:R-:W-:Y:S01]  /*2390*/  BSSY B1, `(.L_x_33) ;  /* 0x0000012000017945 */ /* 0x000fe20003800000 */
[----:B------:R-:W-:Y:S02]  /*23a0*/  ISETP.GT.AND P1, PT, R48, 0x1, P1 ;  /* 0x000000013000780c */ /* 0x000fe40000f24270 */
[C---:B-1----:R-:W-:Y:S02]  /*23b0*/  SHF.L.U64.HI R13, R34.reuse, 0x1, R33 ;  /* 0x00000001220d7819 */ /* 0x042fe40000010221 */
[----:B0-----:R-:W-:-:S05]  /*23c0*/  LEA R8, P0, R34, R8, 0x1 ;  /* 0x0000000822087211 */ /* 0x001fca00078008ff */
[----:B------:R-:W-:Y:S02]  /*23d0*/  IMAD.X R9, R13, 0x1, R9, P0 ;  /* 0x000000010d097824 */ /* 0x000fe400000e0609 */
[----:B--2---:R-:W-:-:S04]  /*23e0*/  IMAD.U32 R7, R21, 0x10000, RZ ;  /* 0x0001000015077824 */ /* 0x004fc800078e00ff */
[----:B------:R-:W-:-:S04]  /*23f0*/  FMUL R7, R7, R30 ;  /* 0x0000001e07077220 */ /* 0x000fc80000400000 */
[----:B------:R-:W-:-:S05]  /*2400*/  FFMA R7, R26, R28, R7 ;  /* 0x0000001c1a077223 */ /* 0x000fca0000000007 */
[----:B------:R-:W-:Y:S01]  /*2410*/  F2FP.BF16.F32.PACK_AB R3, RZ, R7 ;  /* 0x00000007ff03723e */ /* 0x000fe200000010ff */
[----:B------:R-:W-:-:S03]  /*2420*/  IMAD.X R7, R5, 0x1, R39, P3 ;  /* 0x0000000105077824 */ /* 0x000fc600018e0627 */
[----:B------:R-:W-:Y:S01]  /*2430*/  PRMT R5, R3, 0x7610, R5 ;  /* 0x0000761003057816 */ /* 0x000fe20000000005 */
[----:B------:R-:W-:-:S04]  /*2440*/  IMAD.WIDE.U32 R2, R29, R42, R6 ;  /* 0x0000002a1d027225 */ /* 0x000fc800078e0006 */
[----:B------:R-:W-:Y:S01]  /*2450*/  IMAD.IADD R3, R43, 0x1, R3 ;  /* 0x000000012b037824 */ /* 0x000fe200078e0203 */
[C---:B------:R-:W-:Y:S01]  /*2460*/  LEA R4, P0, R2.reuse, R46, 0x1 ;  /* 0x0000002e02047211 */ /* 0x040fe200078008ff */
[----:B------:R0:W-:Y:S03]  /*2470*/  @P2 STG.E.U16 desc[UR38][R8.64], R5 ;  /* 0x0000000508002986 */ /* 0x0001e6000c101526 */
[----:B0-----:R-:W-:Y:S01]  /*2480*/  LEA.HI.X R5, R2, R47, R3, 0x1, P0 ;  /* 0x0000002f02057211 */ /* 0x001fe200000f0c03 */
[----:B------:R-:W-:Y:S08]  /*2490*/  @!P1 BRA `(.L_x_34) ;  /* 0x0000000000049947 */ /* 0x000ff00003800000 */
[----:B------:R0:W5:Y:S02]  /*24a0*/  LDG.E.LTC128B.U16 R21, desc[UR38][R4.64+0x2] ;  /* 0x0000022604157981 */ /* 0x000164000c1e1520 */
.L_x_34:
[----:B------:R-:W-:Y:S05]  /*24b0*/  BSYNC B1 ;  /* 0x0000000000017941 */ /* 0x000fea0003800000 */
.L_x_33:
[----:B------:R-:W-:Y:S05]  /*24c0*/  @!P1 BRA `(.L_x_35) ;  /* 0x0000000000889947 */ /* 0x000fea0003800000 */
[----:B-----5:R-:W-:-:S04]  /*24d0*/  IMAD.U32 R21, R21, 0x10000, RZ ;  /* 0x0001000015157824 */ /* 0x020fc800078e00ff */
[----:B------:R-:W-:-:S04]  /*24e0*/  FMUL R2, R21, R30 ;  /* 0x0000001e15027220 */ /* 0x000fc80000400000 */
[----:B------:R-:W-:-:S05]  /*24f0*/  FFMA R2, R27, R28, R2 ;  /* 0x0000001c1b027223 */ /* 0x000fca0000000002 */
[----:B------:R-:W-:-:S05]  /*2500*/  F2FP.BF16.F32.PACK_AB R2, RZ, R2 ;  /* 0x00000002ff02723e */ /* 0x000fca00000010ff */
[----:B------:R2:W-:Y:S01]  /*2510*/  STG.E.U16 desc[UR38][R8.64+0x2], R2 ;  /* 0x0000020208007986 */ /* 0x0005e2000c101526 */
[----:B------:R-:W-:Y:S05]  /*2520*/  BRA `(.L_x_35) ;  /* 0x0000000000707947 */ /* 0x000fea0003800000 */
.L_x_30:
[----:B------:R-:W-:Y:S01]  /*2530*/  IMAD R3, R39, -0x80, R38 ;  /* 0xffffff8027037824 */ /* 0x000fe200078e0226 */
[----:B------:R-:W-:Y:S01]  /*2540*/  ULDC.64 UR4, c[0x0][0x5c0] ;  /* 0x0001700000047ab9 */ /* 0x000fe20000000a00 */
[----:B------:R-:W-:Y:S02]  /*2550*/  IMAD R40, R40, -0x8, R31 ;  /* 0xfffffff828287824 */ /* 0x000fe400078e021f */
[-C--:B------:R-:W-:Y:S01]  /*2560*/  FMUL R24, R24, R28.reuse ;  /* 0x0000001c18187220 */ /* 0x080fe20000400000 */
[----:B------:R-:W-:Y:S01]  /*2570*/  LEA R2, P3, R20, UR4, 0x1 ;  /* 0x0000000414027c11 */ /* 0x000fe2000f8608ff */
[-C--:B------:R-:W-:Y:S01]  /*2580*/  FMUL R25, R25, R28.reuse ;  /* 0x0000001c19197220 */ /* 0x080fe20000400000 */
[C---:B------:R-:W-:Y:S01]  /*2590*/  ISETP.GT.AND P0, PT, R3.reuse, RZ, PT ;  /* 0x000000ff0300720c */ /* 0x040fe20003f04270 */
[-C--:B------:R-:W-:Y:S01]  /*25a0*/  FMUL R26, R26, R28.reuse ;  /* 0x0000001c1a1a7220 */ /* 0x080fe20000400000 */
[----:B------:R-:W-:Y:S01]  /*25b0*/  ISETP.GT.AND P1, PT, R3, 0x8, PT ;  /* 0x000000080300780c */ /* 0x000fe20003f24270 */
[----:B------:R-:W-:Y:S01]  /*25c0*/  FMUL R27, R27, R28 ;  /* 0x0000001c1b1b7220 */ /* 0x000fe20000400000 */
[----:B------:R-:W-:-:S02]  /*25d0*/  ISETP.GT.AND P2, PT, R40, RZ, P0 ;  /* 0x000000ff2800720c */ /* 0x000fc40000744270 */
[----:B------:R-:W-:Y:S02]  /*25e0*/  F2FP.BF16.F32.PACK_AB R24, RZ, R24 ;  /* 0x00000018ff18723e */ /* 0x000fe400000010ff */
[----:B------:R-:W-:Y:S02]  /*25f0*/  LEA.HI.X R3, R20, UR5, R49, 0x1, P3 ;  /* 0x0000000514037c11 */ /* 0x000fe400098f0c31 */
[C---:B------:R-:W-:Y:S02]  /*2600*/  ISETP.GT.AND P0, PT, R40.reuse, 0x1, P0 ;  /* 0x000000012800780c */ /* 0x040fe40000704270 */
[C---:B------:R-:W-:Y:S02]  /*2610*/  ISETP.GT.AND P3, PT, R40.reuse, RZ, P1 ;  /* 0x000000ff2800720c */ /* 0x040fe40000f64270 */
[----:B------:R-:W-:Y:S02]  /*2620*/  ISETP.GT.AND P1, PT, R40, 0x1, P1 ;  /* 0x000000012800780c */ /* 0x000fe40000f24270 */
[C---:B------:R-:W-:Y:S01]  /*2630*/  SHF.L.U64.HI R5, R34.reuse, 0x1, R33 ;  /* 0x0000000122057819 */ /* 0x040fe20000010221 */
[----:B------:R-:W-:Y:S01]  /*2640*/  @P2 STG.E.U16 desc[UR38][R2.64], R24 ;  /* 0x0000001802002986 */ /* 0x000fe2000c101526 */
[----:B------:R-:W-:-:S02]  /*2650*/  LEA R4, P2, R34, R2, 0x1 ;  /* 0x0000000222047211 */ /* 0x000fc400078408ff */
[----:B------:R-:W-:Y:S02]  /*2660*/  F2FP.BF16.F32.PACK_AB R25, RZ, R25 ;  /* 0x00000019ff19723e */ /* 0x000fe400000010ff */
[----:B------:R-:W-:Y:S01]  /*2670*/  F2FP.BF16.F32.PACK_AB R26, RZ, R26 ;  /* 0x0000001aff1a723e */ /* 0x000fe200000010ff */
[----:B------:R-:W-:Y:S01]  /*2680*/  IMAD.X R5, R5, 0x1, R3, P2 ;  /* 0x0000000105057824 */ /* 0x000fe200010e0603 */
[----:B------:R-:W-:Y:S01]  /*2690*/  F2FP.BF16.F32.PACK_AB R27, RZ, R27 ;  /* 0x0000001bff1b723e */ /* 0x000fe200000010ff */
[----:B------:R0:W-:Y:S04]  /*26a0*/  @P0 STG.E.U16 desc[UR38][R2.64+0x2], R25 ;  /* 0x0000021902000986 */ /* 0x0001e8000c101526 */
[----:B------:R1:W-:Y:S01]  /*26b0*/  @P3 STG.E.U16 desc[UR38][R4.64], R26 ;  /* 0x0000001a04003986 */ /* 0x0003e2000c101526 */
[----:B0-----:R-:W-:-:S02]  /*26c0*/  @P1 IMAD.MOV.U32 R2, RZ, RZ, R4 ;  /* 0x000000ffff021224 */ /* 0x001fc400078e0004 */
[----:B------:R-:W-:-:S05]  /*26d0*/  @P1 IMAD.MOV.U32 R3, RZ, RZ, R5 ;  /* 0x000000ffff031224 */ /* 0x000fca00078e0005 */
[----:B------:R1:W-:Y:S02]  /*26e0*/  @P1 STG.E.U16 desc[UR38][R2.64+0x2], R27 ;  /* 0x0000021b02001986 */ /* 0x0003e4000c101526 */
.L_x_35:
[----:B------:R-:W-:Y:S05]  /*26f0*/  BSYNC B0 ;  /* 0x0000000000007941 */ /* 0x000fea0003800000 */
.L_x_29:
[----:B------:R-:W-:Y:S01]  /*2700*/  IADD3 R16, P0, R16, UR36, RZ ;  /* 0x0000002410107c10 */ /* 0x000fe2000ff1e0ff */
[----:B------:R-:W-:Y:S01]  /*2710*/  ULDC.64 UR4, c[0x0][0x650] ;  /* 0x0001940000047ab9 */ /* 0x000fe20000000a00 */
[----:B-12---:R-:W-:Y:S01]  /*2720*/  PRMT R2, RZ, 0x7610, R2 ;  /* 0x00007610ff027816 */ /* 0x006fe20000000002 */
[----:B------:R-:W-:Y:S01]  /*2730*/  IMAD.MOV.U32 R40, RZ, RZ, -0x1 ;  /* 0xffffffffff287424 */ /* 0x000fe200078e00ff */
[----:B------:R-:W-:Y:S01]  /*2740*/  IADD3.X R17, R17, UR42, RZ, P0, !PT ;  /* 0x0000002a11117c10 */ /* 0x000fe200087fe4ff */
[----:B------:R-:W-:Y:S01]  /*2750*/  IMAD.MOV.U32 R29, RZ, RZ, -0x1 ;  /* 0xffffffffff1d7424 */ /* 0x000fe200078e00ff */
[----:B------:R-:W-:-:S04]  /*2760*/  ISETP.GE.U32.AND P0, PT, R16, UR4, PT ;  /* 0x0000000410007c0c */ /* 0x000fc8000bf06070 */
[----:B------:R-:W-:-:S13]  /*2770*/  ISETP.GE.U32.AND.EX P0, PT, R17, UR5, PT, P0 ;  /* 0x0000000511007c0c */ /* 0x000fda000bf06100 */
[----:B------:R-:W-:Y:S05]  /*2780*/  @P0 BRA `(.L_x_36) ;  /* 0x0000000400500947 */ /* 0x000fea0003800000 */
[----:B------:R-:W1:Y:S01]  /*2790*/  LDC.64 R8, c[0x0][0x628] ;  /* 0x00018a00ff087b82 */ /* 0x000e620000000a00 */
[----:B------:R-:W2:Y:S01]  /*27a0*/  S2R R14, SR_CTAID.X ;  /* 0x00000000000e7919 */ /* 0x000ea20000002500 */
[----:B------:R-:W-:Y:S02]  /*27b0*/  IMAD.MOV.U32 R6, RZ, RZ, R16 ;  /* 0x000000ffff067224 */ /* 0x000fe400078e0010 */
[----:B------:R-:W-:Y:S01]  /*27c0*/  IMAD.MOV.U32 R7, RZ, RZ, R17 ;  /* 0x000000ffff077224 */ /* 0x000fe200078e0011 */
[----:B------:R-:W3:Y:S03]  /*27d0*/  S2R R15, SR_CTAID.Y ;  /* 0x00000000000f7919 */ /* 0x000ee60000002600 */
[----:B------:R-:W4:Y:S08]  /*27e0*/  LDC R0, c[0x0][0x630] ;  /* 0x00018c00ff007b82 */ /* 0x000f300000000800 */
[----:B------:R-:W0:Y:S01]  /*27f0*/  LDC.64 R12, c[0x0][0x620] ;  /* 0x00018800ff0c7b82 */ /* 0x000e220000000a00 */
[----:B-1----:R-:W-:-:S04]  /*2800*/  ISETP.NE.U32.AND P0, PT, R8, RZ, PT ;  /* 0x000000ff0800720c */ /* 0x002fc80003f05070 */
[----:B------:R-:W-:-:S13]  /*2810*/  ISETP.NE.AND.EX P0, PT, R9, RZ, PT, P0 ;  /* 0x000000ff0900720c */ /* 0x000fda0003f05300 */
[----:B0-234-:R-:W-:Y:S05]  /*2820*/  @!P0 BRA `(.L_x_37) ;  /* 0x0000000000288947 */ /* 0x01dfea0003800000 */
        /* <DEDUP_REMOVED lines=10> */
.L_x_37:
[----:B------:R-:W0:Y:S01]  /*28d0*/  LDC.64 R40, c[0x0][0x640] ;  /* 0x00019000ff287b82 */ /* 0x000e220000000a00 */
[-CC-:B------:R-:W-:Y:S01]  /*28e0*/  SHF.R.U64 R29, R6, R0.reuse, R7.reuse ;  /* 0x00000000061d7219 */ /* 0x180fe20000001207 */
[----:B------:R-:W-:Y:S01]  /*28f0*/  ULDC UR4, c[0x0][0x150] ;  /* 0x0000540000047ab9 */ /* 0x000fe20000000800 */
[----:B------:R-:W-:Y:S02]  /*2900*/  SHF.R.U32.HI R0, RZ, R0, R7 ;  /* 0x00000000ff007219 */ /* 0x000fe40000011607 */
[----:B------:R-:W-:Y:S02]  /*2910*/  IADD3 R5, P0, RZ, -R29, RZ ;  /* 0x8000001dff057210 */ /* 0x000fe40007f1e0ff */
[----:B------:R-:W-:Y:S01]  /*2920*/  I2FP.F32.U32 R6, R14 ;  /* 0x0000000e00067245 */ /* 0x000fe20000201000 */
[----:B------:R-:W1:Y:S02]  /*2930*/  LDC R4, c[0x0][0x618] ;  /* 0x00018600ff047b82 */ /* 0x000e640000000800 */
[----:B------:R-:W-:-:S02]  /*2940*/  IMAD.X R3, RZ, RZ, ~R0, P0 ;  /* 0x000000ffff037224 */ /* 0x000fc400000e0e00 */
[----:B------:R-:W-:Y:S01]  /*2950*/  FMUL R6, R6, UR4 ;  /* 0x0000000406067c20 */ /* 0x000fe20008400000 */
[----:B------:R-:W-:Y:S01]  /*2960*/  ULDC UR4, c[0x0][0x154] ;  /* 0x0000550000047ab9 */ /* 0x000fe20000000800 */
[-C--:B------:R-:W-:Y:S02]  /*2970*/  IMAD R0, R3, R12.reuse, RZ ;  /* 0x0000000c03007224 */ /* 0x080fe400078e02ff */
[----:B------:R-:W2:Y:S01]  /*2980*/  LDC R24, c[0x0][0x608] ;  /* 0x00018200ff187b82 */ /* 0x000ea20000000800 */
[C---:B------:R-:W-:Y:S01]  /*2990*/  IMAD.WIDE.U32 R2, R5.reuse, R12, R16 ;  /* 0x0000000c05027225 */ /* 0x040fe200078e0010 */
[----:B------:R-:W3:Y:S03]  /*29a0*/  F2I.U32.TRUNC.NTZ R6, R6 ;  /* 0x0000000600067305 */ /* 0x000ee6000020f000 */
[----:B------:R-:W-:Y:S01]  /*29b0*/  IMAD R5, R5, R13, R0 ;  /* 0x0000000d05057224 */ /* 0x000fe200078e0200 */
[----:B------:R-:W-:-:S02]  /*29c0*/  I2FP.F32.U32 R0, R15 ;  /* 0x0000000f00007245 */ /* 0x000fc40000201000 */
[----:B------:R-:W4:Y:S01]  /*29d0*/  LDC R26, c[0x0][0x658] ;  /* 0x00019600ff1a7b82 */ /* 0x000f220000000800 */
[----:B------:R-:W-:Y:S01]  /*29e0*/  IMAD.IADD R3, R3, 0x1, R5 ;  /* 0x0000000103037824 */ /* 0x000fe200078e0205 */
[----:B0-----:R-:W-:Y:S01]  /*29f0*/  ISETP.NE.U32.AND P0, PT, R40, RZ, PT ;  /* 0x000000ff2800720c */ /* 0x001fe20003f05070 */
[----:B------:R-:W-:-:S03]  /*2a00*/  FMUL R0, R0, UR4 ;  /* 0x0000000400007c20 */ /* 0x000fc60008400000 */
[----:B------:R-:W-:Y:S01]  /*2a10*/  ISETP.NE.AND.EX P0, PT, R41, RZ, PT, P0 ;  /* 0x000000ff2900720c */ /* 0x000fe20003f05300 */
[----:B------:R0:W0:Y:S01]  /*2a20*/  F2I.U32.TRUNC.NTZ R12, R0 ;  /* 0x00000000000c7305 */ /* 0x000022000020f000 */
[----:B------:R-:W0:Y:S01]  /*2a30*/  LDC R7, c[0x0][0x144] ;  /* 0x00005100ff077b82 */ /* 0x000e220000000800 */
[-CC-:B-1----:R-:W-:Y:S01]  /*2a40*/  SHF.R.U64 R8, R2, R4.reuse, R3.reuse ;  /* 0x0000000402087219 */ /* 0x182fe20000001203 */
[----:B---3--:R-:W-:Y:S01]  /*2a50*/  IMAD.MOV R6, RZ, RZ, -R6 ;  /* 0x000000ffff067224 */ /* 0x008fe200078e0a06 */
[----:B------:R-:W-:-:S05]  /*2a60*/  SHF.R.U32.HI R3, RZ, R4, R3 ;  /* 0x00000004ff037219 */ /* 0x000fca0000011603 */
[----:B------:R-:W1:Y:S01]  /*2a70*/  LDC R20, c[0x0][0x148] ;  /* 0x00005200ff147b82 */ /* 0x000e620000000800 */
[-CC-:B--2---:R-:W-:Y:S02]  /*2a80*/  SHF.R.U64 R10, R8, R24.reuse, R3.reuse ;  /* 0x00000018080a7219 */ /* 0x184fe40000001203 */
[----:B------:R-:W-:-:S05]  /*2a90*/  SHF.R.U32.HI R3, RZ, R24, R3 ;  /* 0x00000018ff037219 */ /* 0x000fca0000011603 */
[----:B------:R-:W2:Y:S01]  /*2aa0*/  LDC R25, c[0x0][0x648] ;  /* 0x00019200ff197b82 */ /* 0x000ea20000000800 */
[-CC-:B----4-:R-:W-:Y:S02]  /*2ab0*/  SHF.R.U64 R11, R10, R26.reuse, R3.reuse ;  /* 0x0000001a0a0b7219 */ /* 0x190fe40000001203 */
[----:B------:R-:W-:-:S03]  /*2ac0*/  SHF.R.U32.HI R3, RZ, R26, R3 ;  /* 0x0000001aff037219 */ /* 0x000fc60000011603 */
[----:B------:R-:W-:Y:S02]  /*2ad0*/  IMAD.MOV.U32 R2, RZ, RZ, R11 ;  /* 0x000000ffff027224 */ /* 0x000fe400078e000b */
[----:B------:R-:W3:Y:S01]  /*2ae0*/  LDC R27, c[0x0][0x638] ;  /* 0x00018e00ff1b7b82 */ /* 0x000ee20000000800 */
[----:B0-----:R-:W-:-:S07]  /*2af0*/  IMAD R13, R7, R6, R14 ;  /* 0x00000006070d7224 */ /* 0x001fce00078e020e */
[----:B------:R-:W0:Y:S08]  /*2b00*/  LDC R39, c[0x0][0x610] ;  /* 0x00018400ff277b82 */ /* 0x000e300000000800 */
[----:B-----5:R-:W4:Y:S01]  /*2b10*/  LDC R21, c[0x0][0x600] ;  /* 0x00018000ff157b82 */ /* 0x020f220000000800 */
[----:B-1----:R-:W-:Y:S05]  /*2b20*/  @!P0 BRA `(.L_x_38) ;  /* 0x0000000000288947 */ /* 0x002fea0003800000 */
[----:B------:R-:W1:Y:S02]  /*2b30*/  LDC R0, c[0x0][0x64c] ;  /* 0x00019300ff007b82 */ /* 0x000e640000000800 */
[----:B-1----:R-:W-:-:S05]  /*2b40*/  IADD3 R7, P0, R11, R0, RZ ;  /* 0x000000000b077210 */ /* 0x002fca0007f1e0ff */
        /* <DEDUP_REMOVED lines=8> */
.L_x_38:
[----:B------:R-:W-:Y:S01]  /*2bd0*/  ISETP.NE.AND P0, PT, R19, 0x1, PT ;  /* 0x000000011300780c */ /* 0x000fe20003f05270 */
[----:B----4-:R-:W-:Y:S01]  /*2be0*/  VIADD R5, R21, 0xffffffff ;  /* 0xffffffff15057836 */ /* 0x010fe20000000000 */
[----:B--2---:R-:W-:Y:S01]  /*2bf0*/  SHF.R.U64 R0, R2, R25, R3 ;  /* 0x0000001902007219 */ /* 0x004fe20000001203 */
[----:B------:R-:W-:Y:S01]  /*2c00*/  IMAD.MOV R12, RZ, RZ, -R12 ;  /* 0x000000ffff0c7224 */ /* 0x000fe200078e0a0c */
[----:B------:R-:W-:Y:S02]  /*2c10*/  LOP3.LUT R3, R10, R37, RZ, 0xc0, !PT ;  /* 0x000000250a037212 */ /* 0x000fe400078ec0ff */
[----:B------:R-:W-:Y:S01]  /*2c20*/  LOP3.LUT R2, R8, R5, RZ, 0xc0, !PT ;  /* 0x0000000508027212 */ /* 0x000fe200078ec0ff */
[----:B------:R-:W-:Y:S02]  /*2c30*/  IMAD.MOV R4, RZ, RZ, -R0 ;  /* 0x000000ffff047224 */ /* 0x000fe400078e0a00 */
[----:B------:R-:W-:Y:S02]  /*2c40*/  IMAD R0, R32, R0, R3 ;  /* 0x0000000020007224 */ /* 0x000fe400078e0203 */
[----:B---3--:R-:W-:-:S02]  /*2c50*/  IMAD R3, R4, R27, R11 ;  /* 0x0000001b04037224 */ /* 0x008fc400078e020b */
[----:B------:R-:W-:Y:S02]  /*2c60*/  @P0 IMAD R13, R20, R12, R15 ;  /* 0x0000000c140d0224 */ /* 0x000fe400078e020f */
[----:B------:R-:W-:Y:S02]  /*2c70*/  IMAD R3, R3, R21, R2 ;  /* 0x0000001503037224 */ /* 0x000fe400078e0202 */
[----:B0-----:R-:W-:Y:S02]  /*2c80*/  IMAD R0, R0, R39, R13 ;  /* 0x0000002700007224 */ /* 0x001fe400078e020d */
[----:B------:R-:W-:-:S03]  /*2c90*/  IMAD.MOV.U32 R4, RZ, RZ, 0x1 ;  /* 0x00000001ff047424 */ /* 0x000fc600078e00ff */
[----:B------:R-:W-:Y:S02]  /*2ca0*/  SEL R40, R3, R0, !P0 ;  /* 0x0000000003287207 */ /* 0x000fe40004000000 */
[----:B------:R-:W-:Y:S02]  /*2cb0*/  PRMT R2, R4, 0x7610, R2 ;  /* 0x0000761004027816 */ /* 0x000fe40000000002 */
[----:B------:R-:W-:-:S07]  /*2cc0*/  SEL R0, R0, R3, !P0 ;  /* 0x0000000300007207 */ /* 0x000fce0004000000 */
.L_x_36:
[----:B------:R-:W-:Y:S01]  /*2cd0*/  LOP3.LUT P0, RZ, R2, 0xff, RZ, 0xc0, !PT ;  /* 0x000000ff02ff7812 */ /* 0x000fe2000780c0ff */
[----:B------:R-:W-:-:S12]  /*2ce0*/  IMAD.MOV.U32 R39, RZ, RZ, R0 ;  /* 0x000000ffff277224 */ /* 0x000fd800078e0000 */
[----:B------:R-:W-:Y:S05]  /*2cf0*/  @P0 BRA `(.L_x_39) ;  /* 0xffffffe400e40947 */ /* 0x000fea000383ffff */
[----:B------:R-:W-:Y:S05]  /*2d00*/  EXIT ;  /* 0x000000000000794d */ /* 0x000fea0003800000 */
.L_x_4:
        /* <DEDUP_REMOVED lines=26> */
.L_x_41:
        /* <DEDUP_REMOVED lines=14> */
[----:B------:R-:W-:Y:S02]  /*2f90*/  IMAD R5, R7, R23, R10 ;  /* 0x0000001707057224 */ /* 0x000fe400078e020a */
[----:B------:R-:W-:Y:S02]  /*2fa0*/  IMAD.MOV.U32 R10, RZ, RZ, 0x1 ;  /* 0x00000001ff0a7424 */ /* 0x000fe400078e00ff */
[----:B------:R-:W-:Y:S01]  /*2fb0*/  IMAD.IADD R5, R9, 0x1, R5 ;  /* 0x0000000109057824 */ /* 0x000fe200078e0205 */
[----:B------:R-:W4:Y:S04]  /*2fc0*/  LDC R20, c[0x0][0x608] ;  /* 0x00018200ff147b82 */ /* 0x000f280000000800 */
[----:B0-----:R-:W-:-:S02]  /*2fd0*/  SHF.R.U64 R12, R8, R24, R5 ;  /* 0x00000018080c7219 */ /* 0x001fc40000001205 */
        /* <DEDUP_REMOVED lines=8> */
[----:B--2---:R-:W-:Y:S01]  /*3060*/  IMAD R24, R13, R7, R4 ;  /* 0x000000070d187224 */ /* 0x004fe200078e0204 */
[----:B------:R2:W3:Y:S06]  /*3070*/  F2I.U32.TRUNC.NTZ R21, R8 ;  /* 0x0000000800157305 */ /* 0x0004ec000020f000 */
[----:B------:R-:W1:Y:S01]  /*3080*/  LDC R22, c[0x0][0x600] ;  /* 0x00018000ff167b82 */ /* 0x000e620000000800 */
[-CC-:B----4-:R-:W-:Y:S02]  /*3090*/  SHF.R.U64 R15, R12, R20.reuse, R5.reuse ;  /* 0x000000140c0f7219 */ /* 0x190fe40000001205 */
[----:B------:R-:W-:Y:S01]  /*30a0*/  SHF.R.U32.HI R4, RZ, R20, R5 ;  /* 0x00000014ff047219 */ /* 0x000fe20000011605 */
[----:B------:R-:W-:-:S04]  /*30b0*/  IMAD.MOV.U32 R20, RZ, RZ, -0x1 ;  /* 0xffffffffff147424 */ /* 0x000fc800078e00ff */
[----:B------:R-:W4:Y:S01]  /*30c0*/  LDC R28, c[0x0][0x648] ;  /* 0x00019200ff1c7b82 */ /* 0x000f220000000800 */
[-C--:B0-----:R-:W-:Y:S02]  /*30d0*/  SHF.L.U32 R7, R20, R25.reuse, RZ ;  /* 0x0000001914077219 */ /* 0x081fe400000006ff */
[-CC-:B------:R-:W-:Y:S02]  /*30e0*/  SHF.R.U64 R20, R15, R25.reuse, R4.reuse ;  /* 0x000000190f147219 */ /* 0x180fe40000001204 */
[-C--:B------:R-:W-:Y:S02]  /*30f0*/  SHF.R.U32.HI R5, RZ, R25.reuse, R4 ;  /* 0x00000019ff057219 */ /* 0x080fe40000011604 */
[----:B------:R-:W-:Y:S01]  /*3100*/  SHF.L.U32 R25, R10, R25, RZ ;  /* 0x000000190a197219 */ /* 0x000fe200000006ff */
[----:B------:R-:W0:Y:S01]  /*3110*/  LDC R29, c[0x0][0x638] ;  /* 0x00018e00ff1d7b82 */ /* 0x000e220000000800 */
[----:B------:R-:W-:Y:S01]  /*3120*/  LOP3.LUT R30, RZ, R7, RZ, 0x33, !PT ;  /* 0x00000007ff1e7212 */ /* 0x000fe200078e33ff */
[----:B------:R-:W-:-:S06]  /*3130*/  IMAD.MOV.U32 R4, RZ, RZ, R20 ;  /* 0x000000ffff047224 */ /* 0x000fcc00078e0014 */
[----:B------:R-:W0:Y:S01]  /*3140*/  LDC R31, c[0x0][0x610] ;  /* 0x00018400ff1f7b82 */ /* 0x000e220000000800 */
[----:B--23--:R-:W-:Y:S05]  /*3150*/  @!P0 BRA `(.L_x_42) ;  /* 0x0000000000288947 */ /* 0x00cfea0003800000 */
[----:B------:R-:W2:Y:S02]  /*3160*/  LDC R7, c[0x0][0x64c] ;  /* 0x00019300ff077b82 */ /* 0x000ea40000000800 */
[----:B--2---:R-:W-:-:S05]  /*3170*/  IADD3 R7, P0, R20, R7, RZ ;  /* 0x0000000714077210 */ /* 0x004fca0007f1e0ff */
        /* <DEDUP_REMOVED lines=8> */
.L_x_42:
[----:B------:R-:W-:Y:S01]  /*3200*/  ISETP.NE.AND P0, PT, R19, 0x1, PT ;  /* 0x000000011300780c */ /* 0x000fe20003f05270 */
[----:B-1----:R-:W-:Y:S01]  /*3210*/  VIADD R9, R22, 0xffffffff ;  /* 0xffffffff16097836 */ /* 0x002fe20000000000 */
[----:B----4-:R-:W-:Y:S01]  /*3220*/  SHF.R.U64 R5, R4, R28, R5 ;  /* 0x0000001c04057219 */ /* 0x010fe20000001205 */
[----:B------:R-:W-:Y:S01]  /*3230*/  IMAD.MOV R21, RZ, RZ, -R21 ;  /* 0x000000ffff157224 */ /* 0x000fe200078e0a15 */
[----:B------:R-:W-:Y:S01]  /*3240*/  LOP3.LUT R4, R15, R30, RZ, 0xc0, !PT ;  /* 0x0000001e0f047212 */ /* 0x000fe200078ec0ff */
[----:B------:R-:W-:Y:S02]  /*3250*/  IMAD.MOV.U32 R8, RZ, RZ, 0x1 ;  /* 0x00000001ff087424 */ /* 0x000fe400078e00ff */
[----:B------:R-:W-:Y:S02]  /*3260*/  IMAD.MOV R7, RZ, RZ, -R5 ;  /* 0x000000ffff077224 */ /* 0x000fe400078e0a05 */
[----:B------:R-:W-:Y:S01]  /*3270*/  IMAD R13, R25, R5, R4 ;  /* 0x00000005190d7224 */ /* 0x000fe200078e0204 */
[----:B------:R-:W-:Y:S01]  /*3280*/  LOP3.LUT R5, R12, R9, RZ, 0xc0, !PT ;  /* 0x000000090c057212 */ /* 0x000fe200078ec0ff */
[----:B0-----:R-:W-:-:S02]  /*3290*/  IMAD R4, R7, R29, R20 ;  /* 0x0000001d07047224 */ /* 0x001fc400078e0214 */
[----:B------:R-:W-:Y:S02]  /*32a0*/  @P0 IMAD R24, R23, R21, R6 ;  /* 0x0000001517180224 */ /* 0x000fe400078e0206 */
[----:B------:R-:W-:Y:S02]  /*32b0*/  IMAD R4, R4, R22, R5 ;  /* 0x0000001604047224 */ /* 0x000fe400078e0205 */
[----:B------:R-:W-:Y:S02]  /*32c0*/  IMAD R13, R13, R31, R24 ;  /* 0x0000001f0d0d7224 */ /* 0x000fe400078e0218 */
[----:B------:R-:W-:-:S03]  /*32d0*/  IMAD.MOV.U32 R7, RZ, RZ, R14 ;  /* 0x000000ffff077224 */ /* 0x000fc600078e000e */
[----:B------:R-:W-:Y:S02]  /*32e0*/  SEL R20, R4, R13, !P0 ;  /* 0x0000000d04147207 */ /* 0x000fe40004000000 */
[----:B------:R-:W-:-:S07]  /*32f0*/  SEL R13, R13, R4, !P0 ;  /* 0x000000040d0d7207 */ /* 0x000fce0004000000 */
.L_x_40:
[----:B------:R-:W-:-:S08]  /*3300*/  NOP ;  /* 0x0000000000007918 */ /* 0x000fd00000000000 */
[----:B------:R-:W0:-:S00]  /*3310*/  USETMAXREG.DEALLOC.CTAPOOL 0x28 ;  /* 0x00000028000079c8 */ /* 0x000e0000080e0500 */
[----:B0-----:R-:W-:-:S13]  /*3320*/  ISETP.NE.AND P0, PT, R0, RZ, PT ;  /* 0x000000ff0000720c */ /* 0x001fda0003f05270 */
[----:B------:R-:W-:Y:S05]  /*3330*/  @P0 EXIT ;  /* 0x000000000000094d */ /* 0x000fea0003800000 */
[----:B------:R-:W-:Y:S01]  /*3340*/  LOP3.LUT P0, RZ, R8, 0xff, RZ, 0xc0, !PT ;  /* 0x000000ff08ff7812 */ /* 0x000fe2000780c0ff */
[----:B------:R-:W-:Y:S02]  /*3350*/  IMAD.MOV.U32 R0, RZ, RZ, 0x1 ;  /* 0x00000001ff007424 */ /* 0x000fe400078e00ff */
[----:B------:R-:W-:-:S10]  /*3360*/  IMAD.MOV.U32 R11, RZ, RZ, RZ ;  /* 0x000000ffff0b7224 */ /* 0x000fd400078e00ff */
[----:B------:R-:W-:Y:S05]  /*3370*/  @!P0 BRA `(.L_x_43) ;  /* 0x0000000c00248947 */ /* 0x000fea0003800000 */
[----:B------:R-:W0:Y:S01]  /*3380*/  LDC R0, c[0x0][0x28c] ;  /* 0x0000a300ff007b82 */ /* 0x000e220000000800 */
[----:B------:R-:W-:Y:S01]  /*3390*/  LOP3.LUT P1, RZ, R2, 0x1f, RZ, 0xc0, !PT ;  /* 0x0000001f02ff7812 */ /* 0x000fe2000782c0ff */
[----:B------:R-:W-:Y:S01]  /*33a0*/  ULDC UR5, c[0x0][0x658] ;  /* 0x0001960000057ab9 */ /* 0x000fe20000000800 */
[----:B------:R-:W-:Y:S01]  /*33b0*/  UMOV UR6, 0xffffffff ;  /* 0xffffffff00067882 */ /* 0x000fe20000000000 */
[----:B------:R-:W-:Y:S01]  /*33c0*/  BSSY B0, `(.L_x_43) ;  /* 0x00000c4000007945 */ /* 0x000fe20003800000 */
[----:B------:R-:W-:Y:S01]  /*33d0*/  USHF.L.U32 UR6, UR6, UR5, URZ ;  /* 0x0000000506067299 */ /* 0x000fe2000800063f */
[C---:B------:R-:W-:Y:S01]  /*33e0*/  ISETP.NE.AND P2, PT, R3.reuse, RZ, PT ;  /* 0x000000ff0300720c */ /* 0x040fe20003f45270 */
[----:B------:R-:W-:Y:S01]  /*33f0*/  IMAD.MOV.U32 R12, RZ, RZ, 0x1 ;  /* 0x00000001ff0c7424 */ /* 0x000fe200078e00ff */
[----:B------:R-:W-:Y:S01]  /*3400*/  ISETP.NE.OR P1, PT, R3, RZ, !P1 ;  /* 0x000000ff0300720c */ /* 0x000fe20004f25670 */
[----:B------:R-:W-:Y:S01]  /*3410*/  IMAD.MOV.U32 R11, RZ, RZ, RZ ;  /* 0x000000ffff0b7224 */ /* 0x000fe200078e00ff */
[----:B------:R-:W-:Y:S01]  /*3420*/  LOP3.LUT R10, R18, 0x2, RZ, 0xfc, !PT ;  /* 0x00000002120a7812 */ /* 0x000fe200078efcff */
[----:B------:R-:W-:Y:S01]  /*3430*/  ULDC UR4, c[0x0][0x600] ;  /* 0x0001800000047ab9 */ /* 0x000fe20000000800 */
[----:B------:R-:W-:Y:S01]  /*3440*/  UMOV UR7, 0x1 ;  /* 0x0000000100077882 */ /* 0x000fe20000000000 */
[----:B------:R-:W-:-:S02]  /*3450*/  UIADD3 UR15, UR4, -0x1, URZ ;  /* 0xffffffff040f7890 */ /* 0x000fc4000fffe03f */
[----:B------:R-:W-:Y:S02]  /*3460*/  USHF.L.U32 UR17, UR7, UR5, URZ ;  /* 0x0000000507117299 */ /* 0x000fe4000800063f */
[----:B------:R-:W-:Y:S01]  /*3470*/  ULOP3.LUT UR16, URZ, UR6, URZ, 0x33, !UPT ;  /* 0x000000063f107292 */ /* 0x000fe2000f8e333f */
[----:B------:R-:W-:Y:S01]  /*3480*/  ULDC.64 UR20, c[0x0][0x198] ;  /* 0x0000660000147ab9 */ /* 0x000fe20000000a00 */
[----:B0-----:R-:W-:-:S05]  /*3490*/  VIADD R0, R0, 0x1f ;  /* 0x0000001f00007836 */ /* 0x001fca0000000000 */
[----:B------:R-:W-:-:S04]  /*34a0*/  SHF.R.S32.HI R5, RZ, 0x1f, R0 ;  /* 0x0000001fff057819 */ /* 0x000fc80000011400 */
[----:B------:R-:W-:Y:S01]  /*34b0*/  LEA.HI R5, R5, R0, RZ, 0x5 ;  /* 0x0000000005057211 */ /* 0x000fe200078f28ff */
[----:B------:R-:W-:-:S03]  /*34c0*/  IMAD.MOV.U32 R0, RZ, RZ, 0x1 ;  /* 0x00000001ff007424 */ /* 0x000fc600078e00ff */
[----:B------:R-:W-:-:S05]  /*34d0*/  SHF.R.S32.HI R8, RZ, 0x5, R5 ;  /* 0x00000005ff087819 */ /* 0x000fca0000011405 */
[----:B------:R-:W-:-:S07]  /*34e0*/  VIADD R9, R8, 0x1 ;  /* 0x0000000108097836 */ /* 0x000fce0000000000 */
.L_x_55:
[----:B------:R-:W-:-:S03]  /*34f0*/  UMOV UR4, 0xffffffff ;  /* 0xffffffff00047882 */ /* 0x000fc60000000000 */
[----:B------:R-:W-:Y:S05]  /*3500*/  BRA.DIV UR4, `(.L_x_44) ;  /* 0x0000001a04c07947 */ /* 0x000fea000b800000 */
[----:B------:R-:W-:-:S13]  /*3510*/  ELECT P0, URZ, PT ;  /* 0x00000000003f782f */ /* 0x000fda0003800000 */
.L_x_88:
[----:B------:R-:W0:Y:S01]  /*3520*/  LDC R2, c[0x0][0x28c] ;  /* 0x0000a300ff027b82 */ /* 0x000e220000000800 */
[----:B------:R-:W-:Y:S01]  /*3530*/  BSSY B1, `(.L_x_45) ;  /* 0x0000037000017945 */ /* 0x000fe20003800000 */
[----:B0-----:R-:W-:-:S13]  /*3540*/  ISETP.LT.OR P0, PT, R2, 0x1, !P0 ;  /* 0x000000010200780c */ /* 0x001fda0004701670 */
[----:B------:R-:W-:Y:S05]  /*3550*/  @P0 BRA `(.L_x_46) ;  /* 0x0000000000d00947 */ /* 0x000fea0003800000 */
[----:B------:R-:W-:Y:S02]  /*3560*/  IMAD.SHL.U32 R20, R20, 0x8, RZ ;  /* 0x0000000814147824 */ /* 0x000fe400078e00ff */
[----:B------:R-:W-:Y:S02]  /*3570*/  IMAD.SHL.U32 R13, R13, 0x80, RZ ;  /* 0x000000800d0d7824 */ /* 0x000fe400078e00ff */
[----:B------:R-:W-:Y:S02]  /*3580*/  IMAD.MOV.U32 R21, RZ, RZ, RZ ;  /* 0x000000ffff157224 */ /* 0x000fe400078e00ff */
[----:B------:R-:W-:Y:S02]  /*3590*/  IMAD.MOV.U32 R2, RZ, RZ, R9 ;  /* 0x000000ffff027224 */ /* 0x000fe400078e0009 */
[----:B------:R-:W-:Y:S02]  /*35a0*/  IMAD.MOV.U32 R3, RZ, RZ, R0 ;  /* 0x000000ffff037224 */ /* 0x000fe400078e0000 */
[----:B------:R-:W-:-:S07]  /*35b0*/  IMAD.MOV.U32 R4, RZ, RZ, R11 ;  /* 0x000000ffff047224 */ /* 0x000fce00078e000b */
.L_x_50:
[----:B------:R-:W0:Y:S01]  /*35c0*/  S2R R6, SR_CgaCtaId ;  /* 0x0000000000067919 */ /* 0x000e220000008800 */
[----:B------:R-:W-:-:S04]  /*35d0*/  MOV R5, 0x400 ;  /* 0x0000040000057802 */ /* 0x000fc80000000f00 */
[----:B0-----:R-:W-:Y:S02]  /*35e0*/  LEA R15, R6, R5, 0x18 ;  /* 0x00000005060f7211 */ /* 0x001fe400078ec0ff */
[----:B------:R-:W-:Y:S01]  /*35f0*/  SHF.L.U32 R5, R3, 0x1f, RZ ;  /* 0x0000001f03057819 */ /* 0x000fe200000006ff */
[----:B------:R-:W0:Y:S02]  /*3600*/  @!P2 LDC R6, c[0x0][0x500] ;  /* 0x00014000ff06ab82 */ /* 0x000e240000000800 */
[----:B------:R-:W-:-:S04]  /*3610*/  IMAD R14, R4, 0x8, R15 ;  /* 0x00000008040e7824 */ /* 0x000fc800078e020f */
[----:B------:R-:W1:Y:S02]  /*3620*/  SYNCS.PHASECHK.TRANS64.TRYWAIT P0, [R14+URZ+0xd0], R5 ;  /* 0x0000d0050e0075a7 */ /* 0x000e64000800017f */
[----:B-1----:R-:W-:Y:S05]  /*3630*/  @!P0 BRA `(.L_x_47) ;  /* 0x0000001800988947 */ /* 0x002fea0003800000 */
.L_x_89:
[----:B-1----:R-:W-:Y:S01]  /*3640*/  PRMT R5, R10, 0x9910, RZ ;  /* 0x000099100a057816 */ /* 0x002fe200000000ff */
[----:B0-----:R0:W-:Y:S03]  /*3650*/  @!P2 SYNCS.ARRIVE.TRANS64 RZ, [R14+URZ], R6 ;  /* 0x000000060effa9a7 */ /* 0x0011e6000800003f */
[----:B------:R-:W-:-:S13]  /*3660*/  ISETP.NE.AND P0, PT, R5, 0x2, PT ;  /* 0x000000020500780c */ /* 0x000fda0003f05270 */
[----:B0-----:R-:W-:Y:S05]  /*3670*/  @P0 BRA `(.L_x_48) ;  /* 0x0000000000040947 */ /* 0x001fea0003800000 */
[----:B------:R-:W-:Y:S01]  /*3680*/  BPT.TRAP 0x1 ;  /* 0x000000040000795c */ /* 0x000fe20000300000 */
.L_x_48:
[----:B------:R-:W-:Y:S05]  /*3690*/  @P1 BRA `(.L_x_49) ;  /* 0x0000000000041947 */ /* 0x000fea0003800000 */
[----:B------:R-:W-:Y:S01]  /*36a0*/  BPT.TRAP 0x1 ;  /* 0x000000040000795c */ /* 0x000fe20000300000 */
.L_x_49:
[--C-:B------:R-:W-:Y:S01]  /*36b0*/  IMAD R5, R4, 0x2000, R15.reuse ;  /* 0x0000200004057824 */ /* 0x100fe200078e020f */
[----:B------:R-:W-:Y:S01]  /*36c0*/  R2UR UR9, R14 ;  /* 0x000000000e0972ca */ /* 0x000fe200000e0000 */
[----:B------:R-:W-:Y:S01]  /*36d0*/  IMAD R15, R4, 0x200, R15 ;  /* 0x00000200040f7824 */ /* 0x000fe200078e020f */
[----:B------:R-:W-:Y:S01]  /*36e0*/  UIADD3 UR4, UP0, UR20, 0xf0, URZ ;  /* 0x000000f014047890 */ /* 0x000fe2000ff1e03f */
[----:B------:R-:W-:Y:S01]  /*36f0*/  VIADD R2, R2, 0xffffffff ;  /* 0xffffffff02027836 */ /* 0x000fe20000000000 */
[----:B------:R-:W-:Y:S01]  /*3700*/  R2UR UR5, R5 ;  /* 0x00000000050572ca */ /* 0x000fe200000e0000 */
[----:B------:R-:W-:Y:S01]  /*3710*/  UIADD3 UR22, UP1, UR20, 0x1f0, URZ ;  /* 0x000001f014167890 */ /* 0x000fe2000ff3e03f */
[----:B------:R-:W-:Y:S01]  /*3720*/  R2UR UR8, R15 ;  /* 0x000000000f0872ca */ /* 0x000fe200000e0000 */
[----:B------:R-:W-:Y:S01]  /*3730*/  VIADD R4, R4, 0x1 ;  /* 0x0000000104047836 */ /* 0x000fe20000000000 */
[----:B------:R-:W-:Y:S01]  /*3740*/  R2UR UR11, R13 ;  /* 0x000000000d0b72ca */ /* 0x000fe200000e0000 */
[----:B------:R-:W-:Y:S01]  /*3750*/  UIADD3.X UR23, URZ, UR21, URZ, UP1, !UPT ;  /* 0x000000153f177290 */ /* 0x000fe20008ffe43f */
[----:B------:R-:W-:Y:S01]  /*3760*/  R2UR UR10, R21 ;  /* 0x00000000150a72ca */ /* 0x000fe200000e0000 */
[----:B------:R-:W-:Y:S01]  /*3770*/  UMOV UR6, 0x0 ;  /* 0x0000000000067882 */ /* 0x000fe20000000000 */
[----:B------:R-:W-:Y:S01]  /*3780*/  R2UR UR12, R7 ;  /* 0x00000000070c72ca */ /* 0x000fe200000e0000 */
[----:B------:R-:W-:Y:S01]  /*3790*/  UMOV UR7, 0x10000000 ;  /* 0x1000000000077882 */ /* 0x000fe20000000000 */
[----:B------:R-:W-:Y:S01]  /*37a0*/  R2UR UR18, R20 ;  /* 0x00000000141272ca */ /* 0x000fe200000e0000 */
[----:B------:R-:W-:Y:S01]  /*37b0*/  VIADD R21, R21, 0x20 ;  /* 0x0000002015157836 */ /* 0x000fe20000000000 */
[----:B------:R-:W-:Y:S01]  /*37c0*/  ISETP.GT.AND P3, PT, R2, 0x1, PT ;  /* 0x000000010200780c */ /* 0x000fe20003f64270 */
[----:B------:R-:W-:Y:S01]  /*37d0*/  UIADD3 UR13, UR5, 0x280, URZ ;  /* 0x00000280050d7890 */ /* 0x000fe2000fffe03f */
[----:B------:R-:W-:Y:S01]  /*37e0*/  ISETP.NE.AND P0, PT, R4, 0x1a, PT ;  /* 0x0000001a0400780c */ /* 0x000fe20003f05270 */
[----:B------:R-:W-:-:S02]  /*37f0*/  UIADD3.X UR5, URZ, UR21, URZ, UP0, !UPT ;  /* 0x000000153f057290 */ /* 0x000fc400087fe43f */
[----:B------:R-:W-:Y:S01]  /*3800*/  UIADD3 UR14, UR8, 0x34280, URZ ;  /* 0x00034280080e7890 */ /* 0x000fe2000fffe03f */
[----:B------:R-:W-:Y:S02]  /*3810*/  SEL R6, RZ, 0x1, P0 ;  /* 0x00000001ff067807 */ /* 0x000fe40000000000 */
[----:B------:R-:W-:Y:S01]  /*3820*/  UMOV UR8, UR13 ;  /* 0x0000000d00087c82 */ /* 0x000fe20008000000 */
[----:B------:R-:W-:Y:S02]  /*3830*/  SEL R4, R4, RZ, P0 ;  /* 0x000000ff04047207 */ /* 0x000fe40000000000 */
[----:B------:R-:W-:Y:S01]  /*3840*/  LOP3.LUT R3, R3, R6, RZ, 0x3c, !PT ;  /* 0x0000000603037212 */ /* 0x000fe200078e3cff */
[----:B------:R0:W-:Y:S02]  /*3850*/  UTMALDG.3D [UR8], [UR4], desc[UR6] ;  /* 0x00000608040075b4 */ /* 0x0001e40008011000 */
[----:B0-----:R-:W-:Y:S01]  /*3860*/  UMOV UR8, UR14 ;  /* 0x0000000e00087c82 */ /* 0x001fe20008000000 */
[----:B------:R-:W-:-:S02]  /*3870*/  UMOV UR11, UR18 ;  /* 0x00000012000b7c82 */ /* 0x000fc40008000000 */
[----:B------:R0:W-:Y:S02]  /*3880*/  UTMALDG.3D [UR8], [UR22], desc[UR6] ;  /* 0x00000608160075b4 */ /* 0x0001e40008011000 */
[----:B0-----:R-:W-:Y:S05]  /*3890*/  @P3 BRA `(.L_x_50) ;  /* 0xfffffffc00483947 */ /* 0x001fea000383ffff */
.L_x_46:
[----:B------:R-:W-:Y:S05]  /*38a0*/  BSYNC B1 ;  /* 0x0000000000017941 */ /* 0x000fea0003800000 */
.L_x_45:
[----:B------:R-:W-:Y:S01]  /*38b0*/  LOP3.LUT P3, RZ, R12, 0xff, RZ, 0xc0, !PT ;  /* 0x000000ff0cff7812 */ /* 0x000fe2000786c0ff */
[----:B------:R-:W-:Y:S01]  /*38c0*/  IMAD.IADD R4, R8, 0x1, R11 ;  /* 0x0000000108047824 */ /* 0x000fe200078e020b */
[----:B------:R-:W-:Y:S01]  /*38d0*/  IADD3 R16, P4, R16, UR36, RZ ;  /* 0x0000002410107c10 */ /* 0x000fe2000ff9e0ff */
[----:B------:R-:W-:Y:S01]  /*38e0*/  ULDC.64 UR4, c[0x0][0x650] ;  /* 0x0001940000047ab9 */ /* 0x000fe20000000a00 */
[----:B------:R-:W-:Y:S01]  /*38f0*/  BSSY B1, `(.L_x_51) ;  /* 0x000006e000017945 */ /* 0x000fe20003800000 */
[----:B------:R-:W-:Y:S01]  /*3900*/  IMAD.MOV.U32 R13, RZ, RZ, -0x1 ;  /* 0xffffffffff0d7424 */ /* 0x000fe200078e00ff */
[----:B------:R-:W-:Y:S01]  /*3910*/  ISETP.GT.U32.AND P0, PT, R4, 0x19, PT ;  /* 0x000000190400780c */ /* 0x000fe20003f04070 */
[----:B------:R-:W-:Y:S01]  /*3920*/  IMAD.MOV.U32 R20, RZ, RZ, -0x1 ;  /* 0xffffffffff147424 */ /* 0x000fe200078e00ff */
[----:B------:R-:W-:Y:S01]  /*3930*/  IADD3.X R17, R17, UR42, RZ, P4, !PT ;  /* 0x0000002a11117c10 */ /* 0x000fe2000a7fe4ff */
[----:B------:R-:W-:Y:S01]  /*3940*/  IMAD.MOV.U32 R7, RZ, RZ, -0x1 ;  /* 0xffffffffff077424 */ /* 0x000fe200078e00ff */
[----:B------:R-:W-:-:S02]  /*3950*/  ISETP.LT.U32.AND P0, PT, R8, 0x1a, P0 ;  /* 0x0000001a0800780c */ /* 0x000fc40000701070 */
[----:B------:R-:W-:Y:S01]  /*3960*/  PRMT R12, RZ, 0x7610, R12 ;  /* 0x00007610ff0c7816 */ /* 0x000fe2000000000c */
[----:B------:R-:W0:Y:S01]  /*3970*/  @P3 S2R R3, SR_CgaCtaId ;  /* 0x0000000000033919 */ /* 0x000e220000008800 */
[----:B------:R-:W-:-:S04]  /*3980*/  @P3 MOV R2, 0x400 ;  /* 0x0000040000023802 */ /* 0x000fc80000000f00 */
[----:B0-----:R-:W-:Y:S01]  /*3990*/  @P3 LEA R5, R3, R2, 0x18 ;  /* 0x0000000203053211 */ /* 0x001fe200078ec0ff */
[----:B------:R-:W-:-:S03]  /*39a0*/  IMAD.WIDE.U32 R2, R4, 0x4ec4ec4f, RZ ;  /* 0x4ec4ec4f04027825 */ /* 0x000fc600078e00ff */
[----:B------:R0:W-:Y:S01]  /*39b0*/  @P3 SYNCS.ARRIVE.TRANS64.A1T0 RZ, [R5+URZ+0x1b8], RZ ;  /* 0x0001b8ff05ff39a7 */ /* 0x0001e2000810003f */
[----:B------:R-:W-:Y:S02]  /*39c0*/  ISETP.GE.U32.AND P3, PT, R8, 0x1a, PT ;  /* 0x0000001a0800780c */ /* 0x000fe40003f66070 */
[----:B------:R-:W-:Y:S02]  /*39d0*/  PRMT R2, RZ, 0x7610, R2 ;  /* 0x00007610ff027816 */ /* 0x000fe40000000002 */
[----:B0-----:R-:W-:Y:S02]  /*39e0*/  SHF.R.U32.HI R5, RZ, 0x3, R3 ;  /* 0x00000003ff057819 */ /* 0x001fe40000011603 */
[----:B------:R-:W-:Y:S02]  /*39f0*/  SEL R3, RZ, 0x1, !P0 ;  /* 0x00000001ff037807 */ /* 0x000fe40004000000 */
[----:B------:R-:W-:Y:S01]  /*3a00*/  ISETP.GE.U32.AND P0, PT, R16, UR4, PT ;  /* 0x0000000410007c0c */ /* 0x000fe2000bf06070 */
[----:B------:R-:W-:Y:S01]  /*3a10*/  IMAD R11, R5, -0x1a, R4 ;  /* 0xffffffe6050b7824 */ /* 0x000fe200078e0204 */
[----:B------:R-:W-:-:S02]  /*3a20*/  LOP3.LUT R0, R0, R3, RZ, 0x3c, !PT ;  /* 0x0000000300007212 */ /* 0x000fc400078e3cff */
[----:B------:R-:W-:Y:S02]  /*3a30*/  ISETP.GE.U32.AND.EX P0, PT, R17, UR5, PT, P0 ;  /* 0x0000000511007c0c */ /* 0x000fe4000bf06100 */
[----:B------:R-:W-:-:S11]  /*3a40*/  @P3 LOP3.LUT R0, R0, 0x1, R5, 0x78, !PT ;  /* 0x0000000100003812 */ /* 0x000fd600078e7805 */
[----:B------:R-:W-:Y:S05]  /*3a50*/  @P0 BRA `(.L_x_52) ;  /* 0x00000004005c0947 */ /* 0x000fea0003800000 */
[----:B------:R-:W-:Y:S01]  /*3a60*/  ULDC.64 UR4, c[0x0][0x628] ;  /* 0x00018a0000047ab9 */ /* 0x000fe20000000a00 */
[----:B------:R-:W0:Y:S01]  /*3a70*/  S2R R14, SR_CTAID.X ;  /* 0x00000000000e7919 */ /* 0x000e220000002500 */
[----:B------:R-:W-:Y:S01]  /*3a80*/  ISETP.NE.U32.AND P0, PT, RZ, UR4, PT ;  /* 0x00000004ff007c0c */ /* 0x000fe2000bf05070 */
[----:B------:R-:W-:Y:S01]  /*3a90*/  ULDC UR7, c[0x0][0x630] ;  /* 0x00018c0000077ab9 */ /* 0x000fe20000000800 */
[----:B------:R-:W-:Y:S01]  /*3aa0*/  IMAD.MOV.U32 R2, RZ, RZ, R16 ;  /* 0x000000ffff027224 */ /* 0x000fe200078e0010 */
[----:B------:R-:W1:Y:S01]  /*3ab0*/  S2R R13, SR_CTAID.Y ;  /* 0x00000000000d7919 */ /* 0x000e620000002600 */
[----:B------:R-:W-:Y:S01]  /*3ac0*/  ISETP.NE.AND.EX P0, PT, RZ, UR5, PT, P0 ;  /* 0x00000005ff007c0c */ /* 0x000fe2000bf05300 */
[----:B------:R-:W-:-:S12]  /*3ad0*/  IMAD.MOV.U32 R3, RZ, RZ, R17 ;  /* 0x000000ffff037224 */ /* 0x000fd800078e0011 */
[----:B------:R-:W-:Y:S05]  /*3ae0*/  @!P0 BRA `(.L_x_53) ;  /* 0x0000000000288947 */ /* 0x000fea0003800000 */
[----:B------:R-:W-:Y:S02]  /*3af0*/  ULDC UR6, c[0x0][0x634] ;  /* 0x00018d0000067ab9 */ /* 0x000fe40000000800 */
[----:B------:R-:W-:-:S05]  /*3b00*/  IADD3 R7, P0, R16, UR6, RZ ;  /* 0x0000000610077c10 */ /* 0x000fca000ff1e0ff */
[----:B------:R-:W-:-:S04]  /*3b10*/  IMAD.X R15, RZ, RZ, R17, P0 ;  /* 0x000000ffff0f7224 */ /* 0x000fc800000e0611 */
[----:B------:R-:W-:-:S04]  /*3b20*/  IMAD.WIDE.U32 R4, R15, UR4, RZ ;  /* 0x000000040f047c25 */ /* 0x000fc8000f8e00ff */
[----:B------:R-:W-:-:S04]  /*3b30*/  IMAD.WIDE.U32 R4, P0, R7, UR5, R4 ;  /* 0x0000000507047c25 */ /* 0x000fc8000f800004 */
[----:B------:R-:W-:-:S04]  /*3b40*/  IMAD.WIDE.U32 R6, R7, UR4, RZ ;  /* 0x0000000407067c25 */ /* 0x000fc8000f8e00ff */
[----:B------:R-:W-:Y:S01]  /*3b50*/  IMAD.X R3, RZ, RZ, RZ, P0 ;  /* 0x000000ffff037224 */ /* 0x000fe200000e06ff */
[----:B------:R-:W-:Y:S01]  /*3b60*/  IADD3 RZ, P0, R7, R4, RZ ;  /* 0x0000000407ff7210 */ /* 0x000fe20007f1e0ff */
[----:B------:R-:W-:-:S04]  /*3b70*/  IMAD.MOV.U32 R2, RZ, RZ, R5 ;  /* 0x000000ffff027224 */ /* 0x000fc800078e0005 */
[----:B------:R-:W-:-:S08]  /*3b80*/  IMAD.WIDE.U32.X R2, R15, UR5, R2, P0 ;  /* 0x000000050f027c25 */ /* 0x000fd000080e0402 */
.L_x_53:
[--C-:B------:R-:W-:Y:S01]  /*3b90*/  SHF.R.U64 R6, R2, UR7, R3.reuse ;  /* 0x0000000702067c19 */ /* 0x100fe20008001203 */
[----:B------:R-:W-:Y:S01]  /*3ba0*/  ULDC.64 UR4, c[0x0][0x620] ;  /* 0x0001880000047ab9 */ /* 0x000fe20000000a00 */
[----:B------:R-:W-:Y:S01]  /*3bb0*/  SHF.R.U32.HI R2, RZ, UR7, R3 ;  /* 0x00000007ff027c19 */ /* 0x000fe20008011603 */
[----:B------:R-:W-:Y:S01]  /*3bc0*/  IMAD.MOV.U32 R3, RZ, RZ, R17 ;  /* 0x000000ffff037224 */ /* 0x000fe200078e0011 */
[----:B------:R-:W-:Y:S01]  /*3bd0*/  IADD3 R5, P0, RZ, -R6, RZ ;  /* 0x80000006ff057210 */ /* 0x000fe20007f1e0ff */
[----:B------:R-:W2:Y:S01]  /*3be0*/  LDC R25, c[0x0][0x144] ;  /* 0x00005100ff197b82 */ /* 0x000ea20000000800 */
[----:B0-----:R-:W-:Y:S01]  /*3bf0*/  I2FP.F32.U32 R7, R14 ;  /* 0x0000000e00077245 */ /* 0x001fe20000201000 */
[----:B------:R-:W-:Y:S01]  /*3c00*/  ULDC.64 UR8, c[0x0][0x640] ;  /* 0x0001900000087ab9 */ /* 0x000fe20000000a00 */
[----:B------:R-:W-:Y:S01]  /*3c10*/  ULDC UR6, c[0x0][0x608] ;  /* 0x0001820000067ab9 */ /* 0x000fe20000000800 */
[----:B------:R-:W-:Y:S01]  /*3c20*/  IMAD.X R2, RZ, RZ, ~R2, P0 ;  /* 0x000000ffff027224 */ /* 0x000fe200000e0e02 */
[----:B------:R-:W-:-:S03]  /*3c30*/  ISETP.NE.U32.AND P0, PT, RZ, UR8, PT ;  /* 0x00000008ff007c0c */ /* 0x000fc6000bf05070 */
[----:B------:R-:W-:Y:S01]  /*3c40*/  IMAD R4, R2, UR4, RZ ;  /* 0x0000000402047c24 */ /* 0x000fe2000f8e02ff */
[----:B------:R-:W0:Y:S01]  /*3c50*/  LDC R20, c[0x0][0x148] ;  /* 0x00005200ff147b82 */ /* 0x000e220000000800 */
[----:B------:R-:W-:Y:S01]  /*3c60*/  IMAD.MOV.U32 R2, RZ, RZ, R16 ;  /* 0x000000ffff027224 */ /* 0x000fe200078e0010 */
[----:B------:R-:W-:-:S03]  /*3c70*/  ISETP.NE.AND.EX P0, PT, RZ, UR9, PT, P0 ;  /* 0x00000009ff007c0c */ /* 0x000fc6000bf05300 */
[----:B------:R-:W-:Y:S01]  /*3c80*/  IMAD.WIDE.U32 R2, R5, UR4, R2 ;  /* 0x0000000405027c25 */ /* 0x000fe2000f8e0002 */
[----:B------:R-:W-:-:S03]  /*3c90*/  ULDC UR4, c[0x0][0x150] ;  /* 0x0000540000047ab9 */ /* 0x000fc60000000800 */
[----:B------:R-:W-:Y:S02]  /*3ca0*/  IMAD R5, R5, UR5, R4 ;  /* 0x0000000505057c24 */ /* 0x000fe4000f8e0204 */
[----:B------:R-:W-:Y:S01]  /*3cb0*/  FMUL R4, R7, UR4 ;  /* 0x0000000407047c20 */ /* 0x000fe20008400000 */
[----:B------:R-:W-:Y:S01]  /*3cc0*/  ULDC UR4, c[0x0][0x618] ;  /* 0x0001860000047ab9 */ /* 0x000fe20000000800 */
[----:B------:R-:W-:Y:S01]  /*3cd0*/  ULDC UR5, c[0x0][0x154] ;  /* 0x0000550000057ab9 */ /* 0x000fe20000000800 */
[----:B------:R-:W-:-:S03]  /*3ce0*/  IMAD.IADD R3, R3, 0x1, R5 ;  /* 0x0000000103037824 */ /* 0x000fc600078e0205 */
[----:B------:R-:W3:Y:S02]  /*3cf0*/  F2I.U32.TRUNC.NTZ R4, R4 ;  /* 0x0000000400047305 */ /* 0x000ee4000020f000 */
[----:B------:R-:W-:Y:S02]  /*3d00*/  SHF.R.U64 R7, R2, UR4, R3 ;  /* 0x0000000402077c19 */ /* 0x000fe40008001203 */
[----:B-1----:R-:W-:-:S05]  /*3d10*/  I2FP.F32.U32 R2, R13 ;  /* 0x0000000d00027245 */ /* 0x002fca0000201000 */
[----:B------:R-:W-:Y:S01]  /*3d20*/  FMUL R22, R2, UR5 ;  /* 0x0000000502167c20 */ /* 0x000fe20008400000 */
[----:B------:R-:W-:Y:S01]  /*3d30*/  SHF.R.U32.HI R2, RZ, UR4, R3 ;  /* 0x00000004ff027c19 */ /* 0x000fe20008011603 */
[----:B------:R-:W-:-:S03]  /*3d40*/  ULDC UR4, c[0x0][0x658] ;  /* 0x0001960000047ab9 */ /* 0x000fc60000000800 */
[--C-:B------:R-:W-:Y:S01]  /*3d50*/  SHF.R.U64 R21, R7, UR6, R2.reuse ;  /* 0x0000000607157c19 */ /* 0x100fe20008001202 */
[----:B------:R-:W1:Y:S01]  /*3d60*/  F2I.U32.TRUNC.NTZ R22, R22 ;  /* 0x0000001600167305 */ /* 0x000e62000020f000 */
[----:B------:R-:W-:Y:S01]  /*3d70*/  SHF.R.U32.HI R2, RZ, UR6, R2 ;  /* 0x00000006ff027c19 */ /* 0x000fe20008011602 */
[----:B---3--:R-:W-:-:S03]  /*3d80*/  IMAD.MOV R4, RZ, RZ, -R4 ;  /* 0x000000ffff047224 */ /* 0x008fc600078e0a04 */
[----:B------:R-:W-:Y:S01]  /*3d90*/  SHF.R.U64 R15, R21, UR4, R2 ;  /* 0x00000004150f7c19 */ /* 0x000fe20008001202 */
[----:B--2---:R-:W-:Y:S01]  /*3da0*/  IMAD R14, R25, R4, R14 ;  /* 0x00000004190e7224 */ /* 0x004fe200078e020e */
[----:B------:R-:W-:-:S03]  /*3db0*/  SHF.R.U32.HI R23, RZ, UR4, R2 ;  /* 0x00000004ff177c19 */ /* 0x000fc60008011602 */
[----:B------:R-:W-:Y:S02]  /*3dc0*/  IMAD.MOV.U32 R2, RZ, RZ, R15 ;  /* 0x000000ffff027224 */ /* 0x000fe400078e000f */
[----:B------:R-:W-:Y:S01]  /*3dd0*/  IMAD.MOV.U32 R3, RZ, RZ, R23 ;  /* 0x000000ffff037224 */ /* 0x000fe200078e0017 */
[----:B------:R-:W-:Y:S06]  /*3de0*/  @!P0 BRA `(.L_x_54) ;  /* 0x0000000000288947 */ /* 0x000fec0003800000 */
[----:B------:R-:W-:Y:S02]  /*3df0*/  ULDC UR4, c[0x0][0x64c] ;  /* 0x0001930000047ab9 */ /* 0x000fe40000000800 */
[----:B------:R-:W-:-:S05]  /*3e00*/  IADD3 R3, P0, R15, UR4, RZ ;  /* 0x000000040f037c10 */ /* 0x000fca000ff1e0ff */
[----:B------:R-:W-:-:S04]  /*3e10*/  IMAD.X R23, RZ, RZ, R23, P0 ;  /* 0x000000ffff177224 */ /* 0x000fc800000e0617 */
[----:B------:R-:W-:-:S04]  /*3e20*/  IMAD.WIDE.U32 R4, R23, UR8, RZ ;  /* 0x0000000817047c25 */ /* 0x000fc8000f8e00ff */
[----:B------:R-:W-:-:S04]  /*3e30*/  IMAD.WIDE.U32 R4, P0, R3, UR9, R4 ;  /* 0x0000000903047c25 */ /* 0x000fc8000f800004 */
[----:B------:R-:W-:-:S04]  /*3e40*/  IMAD.WIDE.U32 R2, R3, UR8, RZ ;  /* 0x0000000803027c25 */ /* 0x000fc8000f8e00ff */
[----:B------:R-:W-:Y:S01]  /*3e50*/  IMAD.MOV.U32 R2, RZ, RZ, R5 ;  /* 0x000000ffff027224 */ /* 0x000fe200078e0005 */
[----:B------:R-:W-:Y:S01]  /*3e60*/  IADD3 RZ, P3, R3, R4, RZ ;  /* 0x0000000403ff7210 */ /* 0x000fe20007f7e0ff */
[----:B------:R-:W-:-:S04]  /*3e70*/  IMAD.X R3, RZ, RZ, RZ, P0 ;  /* 0x000000ffff037224 */ /* 0x000fc800000e06ff */
[----:B------:R-:W-:-:S08]  /*3e80*/  IMAD.WIDE.U32.X R2, R23, UR9, R2, P3 ;  /* 0x0000000917027c25 */ /* 0x000fd000098e0402 */
.L_x_54:
[----:B------:R-:W-:Y:S01]  /*3e90*/  ISETP.NE.AND P0, PT, R19, 0x1, PT ;  /* 0x000000011300780c */ /* 0x000fe20003f05270 */
[----:B------:R-:W-:Y:S01]  /*3ea0*/  ULDC UR4, c[0x0][0x648] ;  /* 0x0001920000047ab9 */ /* 0x000fe20000000800 */
[----:B------:R-:W-:Y:S01]  /*3eb0*/  LOP3.LUT R21, R21, UR16, RZ, 0xc0, !PT ;  /* 0x0000001015157c12 */ /* 0x000fe2000f8ec0ff */
[----:B-1----:R-:W-:Y:S01]  /*3ec0*/  IMAD.MOV R22, RZ, RZ, -R22 ;  /* 0x000000ffff167224 */ /* 0x002fe200078e0a16 */
[----:B------:R-:W-:Y:S01]  /*3ed0*/  SHF.R.U64 R2, R2, UR4, R3 ;  /* 0x0000000402027c19 */ /* 0x000fe20008001203 */
[----:B------:R-:W-:Y:S01]  /*3ee0*/  ULDC UR4, c[0x0][0x638] ;  /* 0x00018e0000047ab9 */ /* 0x000fe20000000800 */
[----:B------:R-:W-:Y:S01]  /*3ef0*/  ULDC UR5, c[0x0][0x610] ;  /* 0x0001840000057ab9 */ /* 0x000fe20000000800 */
[----:B------:R-:W-:Y:S02]  /*3f00*/  IMAD.MOV.U32 R3, RZ, RZ, 0x1 ;  /* 0x00000001ff037424 */ /* 0x000fe400078e00ff */
[----:B------:R-:W-:Y:S02]  /*3f10*/  IMAD.MOV R4, RZ, RZ, -R2 ;  /* 0x000000ffff047224 */ /* 0x000fe400078e0a02 */
[----:B------:R-:W-:Y:S01]  /*3f20*/  IMAD R21, R2, UR17, R21 ;  /* 0x0000001102157c24 */ /* 0x000fe2000f8e0215 */
[----:B------:R-:W-:Y:S01]  /*3f30*/  LOP3.LUT R2, R7, UR15, RZ, 0xc0, !PT ;  /* 0x0000000f07027c12 */ /* 0x000fe2000f8ec0ff */
[----:B0-----:R-:W-:-:S02]  /*3f40*/  @P0 IMAD R14, R20, R22, R13 ;  /* 0x00000016140e0224 */ /* 0x001fc400078e020d */
[----:B------:R-:W-:Y:S01]  /*3f50*/  IMAD R15, R4, UR4, R15 ;  /* 0x00000004040f7c24 */ /* 0x000fe2000f8e020f */
[----:B------:R-:W-:Y:S01]  /*3f60*/  ULDC UR4, c[0x0][0x600] ;  /* 0x0001800000047ab9 */ /* 0x000fe20000000800 */
[----:B------:R-:W-:Y:S02]  /*3f70*/  IMAD R14, R21, UR5, R14 ;  /* 0x00000005150e7c24 */ /* 0x000fe4000f8e020e */
[--C-:B------:R-:W-:Y:S01]  /*3f80*/  IMAD R15, R15, UR4, R2.reuse ;  /* 0x000000040f0f7c24 */ /* 0x100fe2000f8e0202 */
[----:B------:R-:W-:Y:S01]  /*3f90*/  PRMT R2, R3, 0x7610, R2 ;  /* 0x0000761003027816 */ /* 0x000fe20000000002 */
[----:B------:R-:W-:-:S03]  /*3fa0*/  IMAD.MOV.U32 R7, RZ, RZ, R6 ;  /* 0x000000ffff077224 */ /* 0x000fc600078e0006 */
[----:B------:R-:W-:Y:S02]  /*3fb0*/  SEL R20, R15, R14, !P0 ;  /* 0x0000000e0f147207 */ /* 0x000fe40004000000 */
[----:B------:R-:W-:-:S07]  /*3fc0*/  SEL R13, R14, R15, !P0 ;  /* 0x0000000f0e0d7207 */ /* 0x000fce0004000000 */
.L_x_52:
[----:B------:R-:W-:Y:S05]  /*3fd0*/  BSYNC B1 ;  /* 0x0000000000017941 */ /* 0x000fea0003800000 */
.L_x_51:
[----:B------:R-:W-:-:S13]  /*3fe0*/  LOP3.LUT P0, RZ, R2, 0xff, RZ, 0xc0, !PT ;  /* 0x000000ff02ff7812 */ /* 0x000fda000780c0ff */
[----:B------:R-:W-:Y:S05]  /*3ff0*/  @P0 BRA `(.L_x_55) ;  /* 0xfffffff4003c0947 */ /* 0x000fea000383ffff */
[----:B------:R-:W-:Y:S05]  /*4000*/  BSYNC B0 ;  /* 0x0000000000007941 */ /* 0x000fea0003800000 */
.L_x_43:
[----:B------:R-:W-:-:S03]  /*4010*/  UMOV UR4, 0xffffffff ;  /* 0xffffffff00047882 */ /* 0x000fc60000000000 */
[----:B------:R-:W-:Y:S05]  /*4020*/  BRA.DIV UR4, `(.L_x_56) ;  /* 0x0000001204307947 */ /* 0x000fea000b800000 */
[----:B------:R-:W-:-:S13]  /*4030*/  ELECT P0, URZ, PT ;  /* 0x00000000003f782f */ /* 0x000fda0003800000 */
.L_x_92:
[----:B------:R-:W-:Y:S04]  /*4040*/  BSSY B0, `(.L_x_57) ;  /* 0x00000f1000007945 */ /* 0x000fe80003800000 */
[----:B------:R-:W-:Y:S05]  /*4050*/  @!P0 BRA `(.L_x_58) ;  /* 0x0000000c00bc8947 */ /* 0x000fea0003800000 */
[----:B------:R-:W-:-:S04]  /*4060*/  LOP3.LUT R18, R18, 0x2, RZ, 0xfc, !PT ;  /* 0x0000000212127812 */ /* 0x000fc800078efcff */
[----:B------:R-:W-:-:S13]  /*4070*/  ISETP.NE.AND P0, PT, R18, 0x3, PT ;  /* 0x000000031200780c */ /* 0x000fda0003f05270 */
[----:B------:R-:W-:Y:S05]  /*4080*/  @!P0 BRA `(.L_x_59) ;  /* 0x0000000000048947 */ /* 0x000fea0003800000 */
[----:B------:R-:W-:Y:S01]  /*4090*/  BPT.TRAP 0x1 ;  /* 0x000000040000795c */ /* 0x000fe20000300000 */
.L_x_59:
[----:B------:R-:W0:Y:S01]  /*40a0*/  S2R R3, SR_CgaCtaId ;  /* 0x0000000000037919 */ /* 0x000e220000008800 */
[----:B------:R-:W-:Y:S02]  /*40b0*/  MOV R2, 0x400 ;  /* 0x0000040000027802 */ /* 0x000fe40000000f00 */
[----:B------:R-:W-:Y:S02]  /*40c0*/  SHF.L.U32 R4, R0, 0x1f, RZ ;  /* 0x0000001f00047819 */ /* 0x000fe400000006ff */
[----:B0-----:R-:W-:-:S05]  /*40d0*/  LEA R2, R3, R2, 0x18 ;  /* 0x0000000203027211 */ /* 0x001fca00078ec0ff */
[----:B------:R-:W-:-:S04]  /*40e0*/  VIADD R2, R2, 0xd0 ;  /* 0x000000d002027836 */ /* 0x000fc80000000000 */
[C---:B------:R-:W-:Y:S02]  /*40f0*/  IMAD R7, R11.reuse, 0x8, R2 ;  /* 0x000000080b077824 */ /* 0x040fe400078e0202 */
[----:B------:R-:W-:Y:S02]  /*4100*/  VIADD R11, R11, 0x1 ;  /* 0x000000010b0b7836 */ /* 0x000fe40000000000 */
[----:B------:R-:W0:Y:S03]  /*4110*/  SYNCS.PHASECHK.TRANS64.TRYWAIT P0, [R7+URZ], R4 ;  /* 0x00000004070075a7 */ /* 0x000e26000800017f */
[----:B------:R-:W-:-:S04]  /*4120*/  ISETP.NE.AND P1, PT, R11, 0x1a, PT ;  /* 0x0000001a0b00780c */ /* 0x000fc80003f25270 */
[----:B------:R-:W-:Y:S02]  /*4130*/  SEL R3, RZ, 0x1, P1 ;  /* 0x00000001ff037807 */ /* 0x000fe40000800000 */
[----:B------:R-:W-:Y:S02]  /*4140*/  SEL R11, R11, RZ, P1 ;  /* 0x000000ff0b0b7207 */ /* 0x000fe40000800000 */
[----:B------:R-:W-:-:S03]  /*4150*/  LOP3.LUT R6, R0, R3, RZ, 0x3c, !PT ;  /* 0x0000000300067212 */ /* 0x000fc600078e3cff */
[----:B------:R-:W-:Y:S01]  /*4160*/  IMAD R8, R11, 0x8, R2 ;  /* 0x000000080b087824 */ /* 0x000fe200078e0202 */
[----:B------:R-:W-:Y:S01]  /*4170*/  SHF.L.U32 R5, R6, 0x1f, RZ ;  /* 0x0000001f06057819 */ /* 0x000fe200000006ff */
[----:B0-----:R-:W-:Y:S06]  /*4180*/  @!P0 BRA `(.L_x_60) ;  /* 0x0000000c00fc8947 */ /* 0x001fec0003800000 */
.L_x_93:
[----:B------:R-:W1:Y:S01]  /*4190*/  SYNCS.PHASECHK.TRANS64.TRYWAIT P0, [R8+URZ], R5 ;  /* 0x00000005080075a7 */ /* 0x000e62000800017f */
[----:B------:R-:W-:-:S05]  /*41a0*/  VIADD R0, R11, 0x1 ;  /* 0x000000010b007836 */ /* 0x000fca0000000000 */
[----:B------:R-:W-:-:S04]  /*41b0*/  ISETP.NE.AND P1, PT, R0, 0x1a, PT ;  /* 0x0000001a0000780c */ /* 0x000fc80003f25270 */
[----:B------:R-:W-:Y:S02]  /*41c0*/  SEL R3, RZ, 0x1, P1 ;  /* 0x00000001ff037807 */ /* 0x000fe40000800000 */
[----:B0-----:R-:W-:Y:S02]  /*41d0*/  SEL R7, R0, RZ, P1 ;  /* 0x000000ff00077207 */ /* 0x001fe40000800000 */
[----:B------:R-:W-:-:S03]  /*41e0*/  LOP3.LUT R6, R6, R3, RZ, 0x3c, !PT ;  /* 0x0000000306067212 */ /* 0x000fc600078e3cff */
[----:B------:R-:W-:Y:S01]  /*41f0*/  IMAD R9, R7, 0x8, R2 ;  /* 0x0000000807097824 */ /* 0x000fe200078e0202 */
[----:B------:R-:W-:Y:S01]  /*4200*/  SHF.L.U32 R4, R6, 0x1f, RZ ;  /* 0x0000001f06047819 */ /* 0x000fe200000006ff */
[----:B-1----:R-:W-:Y:S06]  /*4210*/  @!P0 BRA `(.L_x_61) ;  /* 0x0000000c00ec8947 */ /* 0x002fec0003800000 */
.L_x_94:
[----:B------:R-:W1:Y:S01]  /*4220*/  SYNCS.PHASECHK.TRANS64.TRYWAIT P0, [R9+URZ], R4 ;  /* 0x00000004090075a7 */ /* 0x000e62000800017f */
[----:B------:R-:W-:-:S05]  /*4230*/  VIADD R0, R7, 0x1 ;  /* 0x0000000107007836 */ /* 0x000fca0000000000 */
[----:B------:R-:W-:-:S04]  /*4240*/  ISETP.NE.AND P1, PT, R0, 0x1a, PT ;  /* 0x0000001a0000780c */ /* 0x000fc80003f25270 */
[----:B------:R-:W-:Y:S02]  /*4250*/  SEL R3, RZ, 0x1, P1 ;  /* 0x00000001ff037807 */ /* 0x000fe40000800000 */
[----:B------:R-:W-:Y:S02]  /*4260*/  SEL R7, R0, RZ, P1 ;  /* 0x000000ff00077207 */ /* 0x000fe40000800000 */
[----:B------:R-:W-:-:S03]  /*4270*/  LOP3.LUT R6, R6, R3, RZ, 0x3c, !PT ;  /* 0x0000000306067212 */ /* 0x000fc600078e3cff */
[----:B0-----:R-:W-:Y:S01]  /*4280*/  IMAD R8, R7, 0x8, R2 ;  /* 0x0000000807087824 */ /* 0x001fe200078e0202 */
[----:B------:R-:W-:Y:S01]  /*4290*/  SHF.L.U32 R5, R6, 0x1f, RZ ;  /* 0x0000001f06057819 */ /* 0x000fe200000006ff */
[----:B-1----:R-:W-:Y:S06]  /*42a0*/  @!P0 BRA `(.L_x_62) ;  /* 0x0000000c00dc8947 */ /* 0x002fec0003800000 */
.L_x_95:
        /* <DEDUP_REMOVED lines=9> */
.L_x_96:
        /* <DEDUP_REMOVED lines=9> */
.L_x_97:
        /* <DEDUP_REMOVED lines=9> */
.L_x_98:
        /* <DEDUP_REMOVED lines=9> */
.L_x_99:
        /* <DEDUP_REMOVED lines=9> */
.L_x_100:
        /* <DEDUP_REMOVED lines=9> */
.L_x_101:
        /* <DEDUP_REMOVED lines=9> */
.L_x_102:
        /* <DEDUP_REMOVED lines=9> */
.L_x_103:
        /* <DEDUP_REMOVED lines=9> */
.L_x_104:
        /* <DEDUP_REMOVED lines=9> */
.L_x_105:
        /* <DEDUP_REMOVED lines=9> */
.L_x_106:
        /* <DEDUP_REMOVED lines=9> */
.L_x_107:
        /* <DEDUP_REMOVED lines=9> */
.L_x_108:
        /* <DEDUP_REMOVED lines=9> */
.L_x_109:
        /* <DEDUP_REMOVED lines=9> */
.L_x_110:
        /* <DEDUP_REMOVED lines=9> */
.L_x_111:
        /* <DEDUP_REMOVED lines=9> */
.L_x_112:
        /* <DEDUP_REMOVED lines=9> */
.L_x_113:
        /* <DEDUP_REMOVED lines=9> */
.L_x_114:
        /* <DEDUP_REMOVED lines=9> */
.L_x_115:
[----:B------:R-:W1:Y:S01]  /*4df0*/  SYNCS.PHASECHK.TRANS64.TRYWAIT P0, [R8+URZ], R5 ;  /* 0x00000005080075a7 */ /* 0x000e62000800017f */
[----:B------:R-:W-:-:S05]  /*4e00*/  VIADD R0, R7, 0x1 ;  /* 0x0000000107007836 */ /* 0x000fca0000000000 */
[----:B------:R-:W-:-:S04]  /*4e10*/  ISETP.NE.AND P1, PT, R0, 0x1a, PT ;  /* 0x0000001a0000780c */ /* 0x000fc80003f25270 */
[----:B------:R-:W-:Y:S02]  /*4e20*/  SEL R3, RZ, 0x1, P1 ;  /* 0x00000001ff037807 */ /* 0x000fe40000800000 */
[----:B------:R-:W-:Y:S02]  /*4e30*/  SEL R7, R0, RZ, P1 ;  /* 0x000000ff00077207 */ /* 0x000fe40000800000 */
[----:B0-----:R-:W-:-:S03]  /*4e40*/  LOP3.LUT R9, R6, R3, RZ, 0x3c, !PT ;  /* 0x0000000306097212 */ /* 0x001fc600078e3cff */
[----:B------:R-:W-:Y:S01]  /*4e50*/  IMAD R11, R7, 0x8, R2 ;  /* 0x00000008070b7824 */ /* 0x000fe200078e0202 */
[----:B------:R-:W-:Y:S01]  /*4e60*/  SHF.L.U32 R6, R9, 0x1f, RZ ;  /* 0x0000001f09067819 */ /* 0x000fe200000006ff */
[----:B-1----:R-:W-:Y:S06]  /*4e70*/  @!P0 BRA `(.L_x_83) ;  /* 0x00000008008c8947 */ /* 0x002fec0003800000 */
.L_x_116:
[----:B------:R-:W1:Y:S01]  /*4e80*/  SYNCS.PHASECHK.TRANS64.TRYWAIT P0, [R11+URZ], R6 ;  /* 0x000000060b0075a7 */ /* 0x000e62000800017f */
[----:B------:R-:W-:-:S05]  /*4e90*/  VIADD R0, R7, 0x1 ;  /* 0x0000000107007836 */ /* 0x000fca0000000000 */
[----:B------:R-:W-:-:S04]  /*4ea0*/  ISETP.NE.AND P1, PT, R0, 0x1a, PT ;  /* 0x0000001a0000780c */ /* 0x000fc80003f25270 */
[----:B------:R-:W-:Y:S02]  /*4eb0*/  SEL R4, RZ, 0x1, P1 ;  /* 0x00000001ff047807 */ /* 0x000fe40000800000 */
[----:B------:R-:W-:Y:S02]  /*4ec0*/  SEL R3, R0, RZ, P1 ;  /* 0x000000ff00037207 */ /* 0x000fe40000800000 */
[----:B------:R-:W-:Y:S01]  /*4ed0*/  LOP3.LUT R0, R9, R4, RZ, 0x3c, !PT ;  /* 0x0000000409007212 */ /* 0x000fe200078e3cff */
[----:B-1----:R-:W-:Y:S06]  /*4ee0*/  @!P0 BRA `(.L_x_84) ;  /* 0x0000000800848947 */ /* 0x002fec0003800000 */
.L_x_117:
[----:B------:R-:W-:Y:S01]  /*4ef0*/  IMAD R3, R3, 0x8, R2 ;  /* 0x0000000803037824 */ /* 0x000fe200078e0202 */
[----:B------:R-:W-:-:S07]  /*4f00*/  SHF.L.U32 R0, R0, 0x1f, RZ ;  /* 0x0000001f00007819 */ /* 0x000fce00000006ff */
.L_x_85:
[----:B--2---:R2:W3:Y:S02]  /*4f10*/  SYNCS.PHASECHK.TRANS64.TRYWAIT P0, [R3+URZ], R0 ;  /* 0x00000000030075a7 */ /* 0x0044e4000800017f */
[----:B---3--:R-:W-:Y:S05]  /*4f20*/  @!P0 NANOSLEEP.SYNCS 0x989680 ;  /* 0x009896800000895d */ /* 0x008fea0003900000 */
[----:B------:R-:W3:Y:S02]  /*4f30*/  @!P0 SYNCS.PHASECHK.TRANS64 P0, [R3+URZ], R0 ;  /* 0x00000000030085a7 */ /* 0x000ee4000800007f */
[----:B---3--:R-:W-:Y:S05]  /*4f40*/  @!P0 BRA `(.L_x_85) ;  /* 0xfffffffc00f08947 */ /* 0x008fea000383ffff */
.L_x_58:
[----:B------:R-:W-:Y:S05]  /*4f50*/  BSYNC B0 ;  /* 0x0000000000007941 */ /* 0x000fea0003800000 */
.L_x_57:
[----:B------:R-:W-:Y:S05]  /*4f60*/  EXIT ;  /* 0x000000000000794d */ /* 0x000fea0003800000 */
.L_x_18:
[----:B-1----:R1:W2:Y:S02]  /*4f70*/  SYNCS.PHASECHK.TRANS64.TRYWAIT P1, [R0+URZ], R3 ;  /* 0x00000003000075a7 */ /* 0x0022a4000802017f */
[----:B--2---:R-:W-:Y:S05]  /*4f80*/  @!P1 NANOSLEEP.SYNCS 0x989680 ;  /* 0x009896800000995d */ /* 0x004fea0003900000 */
[----:B------:R-:W2:Y:S02]  /*4f90*/  @!P1 SYNCS.PHASECHK.TRANS64 P1, [R0+URZ], R3 ;  /* 0x00000003000095a7 */ /* 0x000ea4000802007f */
[----:B--2---:R-:W-:Y:S05]  /*4fa0*/  @!P1 BRA `(.L_x_18) ;  /* 0xfffffffc00f09947 */ /* 0x004fea000383ffff */
[----:B------:R-:W-:Y:S05]  /*4fb0*/  BRA `(.L_x_17) ;  /* 0xffffffc800007947 */ /* 0x000fea000383ffff */
.L_x_23:
[----:B-1----:R1:W2:Y:S02]  /*4fc0*/  SYNCS.PHASECHK.TRANS64.TRYWAIT P1, [R3+URZ], R4 ;  /* 0x00000004030075a7 */ /* 0x0022a4000802017f */
[----:B--2---:R-:W-:Y:S05]  /*4fd0*/  @!P1 NANOSLEEP.SYNCS 0x989680 ;  /* 0x009896800000995d */ /* 0x004fea0003900000 */
[----:B------:R-:W2:Y:S02]  /*4fe0*/  @!P1 SYNCS.PHASECHK.TRANS64 P1, [R3+URZ], R4 ;  /* 0x00000004030095a7 */ /* 0x000ea4000802007f */
[----:B--2---:R-:W-:Y:S05]  /*4ff0*/  @!P1 BRA `(.L_x_23) ;  /* 0xfffffffc00f09947 */ /* 0x004fea000383ffff */
[----:B------:R-:W-:Y:S05]  /*5000*/  BRA `(.L_x_22) ;  /* 0xffffffc8009c7947 */ /* 0x000fea000383ffff */
.L_x_44:
[----:B------:R-:W-:Y:S01]  /*5010*/  BSSY B1, `(.L_x_86) ;  /* 0x0000006000017945 */ /* 0x000fe20003800000 */
[----:B------:R-:W-:-:S07]  /*5020*/  IMAD.MOV.U32 R15, RZ, RZ, -0x1 ;  /* 0xffffffffff0f7424 */ /* 0x000fce00078e00ff */
[----:B------:R-:W-:Y:S05]  /*5030*/  WARPSYNC.COLLECTIVE R15, `(.L_x_87) ;  /* 0x000000000f0c7348 */ /* 0x000fea0003c00000 */
[----:B------:R-:W-:Y:S02]  /*5040*/  ELECT P6, UR62, PT ;  /* 0x00000000003e782f */ /* 0x000fe400038c0000 */
[----:B------:R-:W-:Y:S01]  /*5050*/  MOV R14, UR62 ;  /* 0x0000003e000e7c02 */ /* 0x000fe20008000f00 */
[----:B------:R-:W-:Y:S10]  /*5060*/  ENDCOLLECTIVE ;  /* 0x000000000000791b */ /* 0x000ff40003800000 */
.L_x_87:
[----:B------:R-:W-:Y:S05]  /*5070*/  BSYNC B1 ;  /* 0x0000000000017941 */ /* 0x000fea0003800000 */
.L_x_86:
[----:B------:R-:W-:Y:S01]  /*5080*/  PLOP3.LUT P0, PT, P6, PT, PT, 0x80, 0x0 ;  /* 0x000000000000781c */ /* 0x000fe2000370f070 */
[----:B------:R-:W-:-:S12]  /*5090*/  BRA `(.L_x_88) ;  /* 0xffffffe400207947 */ /* 0x000fd8000383ffff */
.L_x_47:
[----:B-1----:R1:W2:Y:S02]  /*50a0*/  SYNCS.PHASECHK.TRANS64.TRYWAIT P0, [R14+URZ+0xd0], R5 ;  /* 0x0000d0050e0075a7 */ /* 0x0022a4000800017f */
[----:B--2---:R-:W-:Y:S05]  /*50b0*/  @!P0 NANOSLEEP.SYNCS 0x989680 ;  /* 0x009896800000895d */ /* 0x004fea0003900000 */
[----:B------:R-:W2:Y:S02]  /*50c0*/  @!P0 SYNCS.PHASECHK.TRANS64 P0, [R14+URZ+0xd0], R5 ;  /* 0x0000d0050e0085a7 */ /* 0x000ea4000800007f */
[----:B--2---:R-:W-:Y:S05]  /*50d0*/  @!P0 BRA `(.L_x_47) ;  /* 0xfffffffc00f08947 */ /* 0x004fea000383ffff */
[----:B------:R-:W-:Y:S05]  /*50e0*/  BRA `(.L_x_89) ;  /* 0xffffffe400547947 */ /* 0x000fea000383ffff */
.L_x_56:
[----:B------:R-:W-:Y:S01]  /*50f0*/  BSSY B0, `(.L_x_90) ;  /* 0x0000006000007945 */ /* 0x000fe20003800000 */
[----:B------:R-:W-:-:S07]  /*5100*/  IMAD.MOV.U32 R15, RZ, RZ, -0x1 ;  /* 0xffffffffff0f7424 */ /* 0x000fce00078e00ff */
[----:B------:R-:W-:Y:S05]  /*5110*/  WARPSYNC.COLLECTIVE R15, `(.L_x_91) ;  /* 0x000000000f0c7348 */ /* 0x000fea0003c00000 */
[----:B------:R-:W-:Y:S02]  /*5120*/  ELECT P6, UR62, PT ;  /* 0x00000000003e782f */ /* 0x000fe400038c0000 */
[----:B------:R-:W-:Y:S01]  /*5130*/  MOV R14, UR62 ;  /* 0x0000003e000e7c02 */ /* 0x000fe20008000f00 */
[----:B------:R-:W-:Y:S10]  /*5140*/  ENDCOLLECTIVE ;  /* 0x000000000000791b */ /* 0x000ff40003800000 */
.L_x_91:
[----:B------:R-:W-:Y:S05]  /*5150*/  BSYNC B0 ;  /* 0x0000000000007941 */ /* 0x000fea0003800000 */
.L_x_90:
[----:B------:R-:W-:Y:S01]  /*5160*/  PLOP3.LUT P0, PT, P6, PT, PT, 0x80, 0x0 ;  /* 0x000000000000781c */ /* 0x000fe2000370f070 */
[----:B------:R-:W-:-:S12]  /*5170*/  BRA `(.L_x_92) ;  /* 0xffffffec00b07947 */ /* 0x000fd8000383ffff */
.L_x_60:
[----:B0-----:R0:W1:Y:S02]  /*5180*/  SYNCS.PHASECHK.TRANS64.TRYWAIT P0, [R7+URZ], R4 ;  /* 0x00000004070075a7 */ /* 0x001064000800017f */
[----:B-1----:R-:W-:Y:S05]  /*5190*/  @!P0 NANOSLEEP.SYNCS 0x989680 ;  /* 0x009896800000895d */ /* 0x002fea0003900000 */
[----:B------:R-:W1:Y:S02]  /*51a0*/  @!P0 SYNCS.PHASECHK.TRANS64 P0, [R7+URZ], R4 ;  /* 0x00000004070085a7 */ /* 0x000e64000800007f */
[----:B-1----:R-:W-:Y:S05]  /*51b0*/  @!P0 BRA `(.L_x_60) ;  /* 0xfffffffc00f08947 */ /* 0x002fea000383ffff */
[----:B------:R-:W-:Y:S05]  /*51c0*/  BRA `(.L_x_93) ;  /* 0xffffffec00f07947 */ /* 0x000fea000383ffff */
.L_x_61:
[----:B0-----:R0:W1:Y:S02]  /*51d0*/  SYNCS.PHASECHK.TRANS64.TRYWAIT P0, [R8+URZ], R5 ;  /* 0x00000005080075a7 */ /* 0x001064000800017f */
[----:B-1----:R-:W-:Y:S05]  /*51e0*/  @!P0 NANOSLEEP.SYNCS 0x989680 ;  /* 0x009896800000895d */ /* 0x002fea0003900000 */
[----:B------:R-:W1:Y:S02]  /*51f0*/  @!P0 SYNCS.PHASECHK.TRANS64 P0, [R8+URZ], R5 ;  /* 0x00000005080085a7 */ /* 0x000e64000800007f */
[----:B-1----:R-:W-:Y:S05]  /*5200*/  @!P0 BRA `(.L_x_61) ;  /* 0xfffffffc00f08947 */ /* 0x002fea000383ffff */
[----:B------:R-:W-:Y:S05]  /*5210*/  BRA `(.L_x_94) ;  /* 0xfffffff000007947 */ /* 0x000fea000383ffff */
.L_x_62:
[----:B0-----:R0:W1:Y:S02]  /*5220*/  SYNCS.PHASECHK.TRANS64.TRYWAIT P0, [R9+URZ], R4 ;  /* 0x00000004090075a7 */ /* 0x001064000800017f */
[----:B-1----:R-:W-:Y:S05]  /*5230*/  @!P0 NANOSLEEP.SYNCS 0x989680 ;  /* 0x009896800000895d */ /* 0x002fea0003900000 */
[----:B------:R-:W1:Y:S02]  /*5240*/  @!P0 SYNCS.PHASECHK.TRANS64 P0, [R9+URZ], R4 ;  /* 0x00000004090085a7 */ /* 0x000e64000800007f */
[----:B-1----:R-:W-:Y:S05]  /*5250*/  @!P0 BRA `(.L_x_62) ;  /* 0xfffffffc00f08947 */ /* 0x002fea000383ffff */
[----:B------:R-:W-:Y:S05]  /*5260*/  BRA `(.L_x_95) ;  /* 0xfffffff000107947 */ /* 0x000fea000383ffff */
.L_x_63:
[----:B0-----:R0:W1:Y:S02]  /*5270*/  SYNCS.PHASECHK.TRANS64.TRYWAIT P0, [R8+URZ], R5 ;  /* 0x00000005080075a7 */ /* 0x001064000800017f */
[----:B-1----:R-:W-:Y:S05]  /*5280*/  @!P0 NANOSLEEP.SYNCS 0x989680 ;  /* 0x009896800000895d */ /* 0x002fea0003900000 */
[----:B------:R-:W1:Y:S02]  /*5290*/  @!P0 SYNCS.PHASECHK.TRANS64 P0, [R8+URZ], R5 ;  /* 0x00000005080085a7 */ /* 0x000e64000800007f */
[----:B-1----:R-:W-:Y:S05]  /*52a0*/  @!P0 BRA `(.L_x_63) ;  /* 0xfffffffc00f08947 */ /* 0x002fea000383ffff */
[----:B------:R-:W-:Y:S05]  /*52b0*/  BRA `(.L_x_96) ;  /* 0xfffffff000207947 */ /* 0x000fea000383ffff */
.L_x_64:
[----:B0-----:R0:W1:Y:S02]  /*52c0*/  SYNCS.PHASECHK.TRANS64.TRYWAIT P0, [R9+URZ], R4 ;  /* 0x00000004090075a7 */ /* 0x001064000800017f */
[----:B-1----:R-:W-:Y:S05]  /*52d0*/  @!P0 NANOSLEEP.SYNCS 0x989680 ;  /* 0x009896800000895d */ /* 0x002fea0003900000 */
[----:B------:R-:W1:Y:S02]  /*52e0*/  @!P0 SYNCS.PHASECHK.TRANS64 P0, [R9+URZ], R4 ;  /* 0x00000004090085a7 */ /* 0x000e64000800007f */
[----:B-1----:R-:W-:Y:S05]  /*52f0*/  @!P0 BRA `(.L_x_64) ;  /* 0xfffffffc00f08947 */ /* 0x002fea000383ffff */
[----:B------:R-:W-:Y:S05]  /*5300*/  BRA `(.L_x_97) ;  /* 0xfffffff000307947 */ /* 0x000fea000383ffff */
.L_x_65:
[----:B0-----:R0:W1:Y:S02]  /*5310*/  SYNCS.PHASECHK.TRANS64.TRYWAIT P0, [R8+URZ], R5 ;  /* 0x00000005080075a7 */ /* 0x001064000800017f */
[----:B-1----:R-:W-:Y:S05]  /*5320*/  @!P0 NANOSLEEP.SYNCS 0x989680 ;  /* 0x009896800000895d */ /* 0x002fea0003900000 */
[----:B------:R-:W1:Y:S02]  /*5330*/  @!P0 SYNCS.PHASECHK.TRANS64 P0, [R8+URZ], R5 ;  /* 0x00000005080085a7 */ /* 0x000e64000800007f */
[----:B-1----:R-:W-:Y:S05]  /*5340*/  @!P0 BRA `(.L_x_65) ;  /* 0xfffffffc00f08947 */ /* 0x002fea000383ffff */
[----:B------:R-:W-:Y:S05]  /*5350*/  BRA `(.L_x_98) ;  /* 0xfffffff000407947 */ /* 0x000fea000383ffff */
.L_x_66:
[----:B0-----:R0:W1:Y:S02]  /*5360*/  SYNCS.PHASECHK.TRANS64.TRYWAIT P0, [R9+URZ], R4 ;  /* 0x00000004090075a7 */ /* 0x001064000800017f */
[----:B-1----:R-:W-:Y:S05]  /*5370*/  @!P0 NANOSLEEP.SYNCS 0x989680 ;  /* 0x009896800000895d */ /* 0x002fea0003900000 */
[----:B------:R-:W1:Y:S02]  /*5380*/  @!P0 SYNCS.PHASECHK.TRANS64 P0, [R9+URZ], R4 ;  /* 0x00000004090085a7 */ /* 0x000e64000800007f */
[----:B-1----:R-:W-:Y:S05]  /*5390*/  @!P0 BRA `(.L_x_66) ;  /* 0xfffffffc00f08947 */ /* 0x002fea000383ffff */
[----:B------:R-:W-:Y:S05]  /*53a0*/  BRA `(.L_x_99) ;  /* 0xfffffff000507947 */ /* 0x000fea000383ffff */
.L_x_67:
[----:B0-----:R0:W1:Y:S02]  /*53b0*/  SYNCS.PHASECHK.TRANS64.TRYWAIT P0, [R8+URZ], R5 ;  /* 0x00000005080075a7 */ /* 0x001064000800017f */
[----:B-1----:R-:W-:Y:S05]  /*53c0*/  @!P0 NANOSLEEP.SYNCS 0x989680 ;  /* 0x009896800000895d */ /* 0x002fea0003900000 */
[----:B------:R-:W1:Y:S02]  /*53d0*/  @!P0 SYNCS.PHASECHK.TRANS64 P0, [R8+URZ], R5 ;  /* 0x00000005080085a7 */ /* 0x000e64000800007f */
[----:B-1----:R-:W-:Y:S05]  /*53e0*/  @!P0 BRA `(.L_x_67) ;  /* 0xfffffffc00f08947 */ /* 0x002fea000383ffff */
[----:B------:R-:W-:Y:S05]  /*53f0*/  BRA `(.L_x_100) ;  /* 0xfffffff000607947 */ /* 0x000fea000383ffff */
.L_x_68:
[----:B0-----:R0:W1:Y:S02]  /*5400*/  SYNCS.PHASECHK.TRANS64.TRYWAIT P0, [R9+URZ], R4 ;  /* 0x00000004090075a7 */ /* 0x001064000800017f */
[----:B-1----:R-:W-:Y:S05]  /*5410*/  @!P0 NANOSLEEP.SYNCS 0x989680 ;  /* 0x009896800000895d */ /* 0x002fea0003900000 */
[----:B------:R-:W1:Y:S02]  /*5420*/  @!P0 SYNCS.PHASECHK.TRANS64 P0, [R9+URZ], R4 ;  /* 0x00000004090085a7 */ /* 0x000e64000800007f */
[----:B-1----:R-:W-:Y:S05]  /*5430*/  @!P0 BRA `(.L_x_68) ;  /* 0xfffffffc00f08947 */ /* 0x002fea000383ffff */
[----:B------:R-:W-:Y:S05]  /*5440*/  BRA `(.L_x_101) ;  /* 0xfffffff000707947 */ /* 0x000fea000383ffff */
.L_x_69:
[----:B0-----:R0:W1:Y:S02]  /*5450*/  SYNCS.PHASECHK.TRANS64.TRYWAIT P0, [R8+URZ], R5 ;  /* 0x00000005080075a7 */ /* 0x001064000800017f */
[----:B-1----:R-:W-:Y:S05]  /*5460*/  @!P0 NANOSLEEP.SYNCS 0x989680 ;  /* 0x009896800000895d */ /* 0x002fea0003900000 */
[----:B------:R-:W1:Y:S02]  /*5470*/  @!P0 SYNCS.PHASECHK.TRANS64 P0, [R8+URZ], R5 ;  /* 0x00000005080085a7 */ /* 0x000e64000800007f */
[----:B-1----:R-:W-:Y:S05]  /*5480*/  @!P0 BRA `(.L_x_69) ;  /* 0xfffffffc00f08947 */ /* 0x002fea000383ffff */
[----:B------:R-:W-:Y:S05]  /*5490*/  BRA `(.L_x_102) ;  /* 0xfffffff000807947 */ /* 0x000fea000383ffff */
.L_x_70:
[----:B0-----:R0:W1:Y:S02]  /*54a0*/  SYNCS.PHASECHK.TRANS64.TRYWAIT P0, [R9+URZ], R4 ;  /* 0x00000004090075a7 */ /* 0x001064000800017f */
[----:B-1----:R-:W-:Y:S05]  /*54b0*/  @!P0 NANOSLEEP.SYNCS 0x989680 ;  /* 0x009896800000895d */ /* 0x002fea0003900000 */
[----:B------:R-:W1:Y:S02]  /*54c0*/  @!P0 SYNCS.PHASECHK.TRANS64 P0, [R9+URZ], R4 ;  /* 0x00000004090085a7 */ /* 0x000e64000800007f */
[----:B-1----:R-:W-:Y:S05]  /*54d0*/  @!P0 BRA `(.L_x_70) ;  /* 0xfffffffc00f08947 */ /* 0x002fea000383ffff */
[----:B------:R-:W-:Y:S05]  /*54e0*/  BRA `(.L_x_103) ;  /* 0xfffffff000907947 */ /* 0x000fea000383ffff */
.L_x_71:
[----:B0-----:R0:W1:Y:S02]  /*54f0*/  SYNCS.PHASECHK.TRANS64.TRYWAIT P0, [R8+URZ], R5 ;  /* 0x00000005080075a7 */ /* 0x001064000800017f */
[----:B-1----:R-:W-:Y:S05]  /*5500*/  @!P0 NANOSLEEP.SYNCS 0x989680 ;  /* 0x009896800000895d */ /* 0x002fea0003900000 */
[----:B------:R-:W1:Y:S02]  /*5510*/  @!P0 SYNCS.PHASECHK.TRANS64 P0, [R8+URZ], R5 ;  /* 0x00000005080085a7 */ /* 0x000e64000800007f */
[----:B-1----:R-:W-:Y:S05]  /*5520*/  @!P0 BRA `(.L_x_71) ;  /* 0xfffffffc00f08947 */ /* 0x002fea000383ffff */
[----:B------:R-:W-:Y:S05]  /*5530*/  BRA `(.L_x_104) ;  /* 0xfffffff000a07947 */ /* 0x000fea000383ffff */
.L_x_72:
[----:B0-----:R0:W1:Y:S02]  /*5540*/  SYNCS.PHASECHK.TRANS64.TRYWAIT P0, [R9+URZ], R4 ;  /* 0x00000004090075a7 */ /* 0x001064000800017f */
[----:B-1----:R-:W-:Y:S05]  /*5550*/  @!P0 NANOSLEEP.SYNCS 0x989680 ;  /* 0x009896800000895d */ /* 0x002fea0003900000 */
[----:B------:R-:W1:Y:S02]  /*5560*/  @!P0 SYNCS.PHASECHK.TRANS64 P0, [R9+URZ], R4 ;  /* 0x00000004090085a7 */ /* 0x000e64000800007f */
[----:B-1----:R-:W-:Y:S05]  /*5570*/  @!P0 BRA `(.L_x_72) ;  /* 0xfffffffc00f08947 */ /* 0x002fea000383ffff */
[----:B------:R-:W-:Y:S05]  /*5580*/  BRA `(.L_x_105) ;  /* 0xfffffff000b07947 */ /* 0x000fea000383ffff */
.L_x_73:
[----:B0-----:R0:W1:Y:S02]  /*5590*/  SYNCS.PHASECHK.TRANS64.TRYWAIT P0, [R8+URZ], R5 ;  /* 0x00000005080075a7 */ /* 0x001064000800017f */
[----:B-1----:R-:W-:Y:S05]  /*55a0*/  @!P0 NANOSLEEP.SYNCS 0x989680 ;  /* 0x009896800000895d */ /* 0x002fea0003900000 */
[----:B------:R-:W1:Y:S02]  /*55b0*/  @!P0 SYNCS.PHASECHK.TRANS64 P0, [R8+URZ], R5 ;  /* 0x00000005080085a7 */ /* 0x000e64000800007f */
[----:B-1----:R-:W-:Y:S05]  /*55c0*/  @!P0 BRA `(.L_x_73) ;  /* 0xfffffffc00f08947 */ /* 0x002fea000383ffff */
[----:B------:R-:W-:Y:S05]  /*55d0*/  BRA `(.L_x_106) ;  /* 0xfffffff000c07947 */ /* 0x000fea000383ffff */
.L_x_74:
[----:B0-----:R0:W1:Y:S02]  /*55e0*/  SYNCS.PHASECHK.TRANS64.TRYWAIT P0, [R9+URZ], R4 ;  /* 0x00000004090075a7 */ /* 0x001064000800017f */
[----:B-1----:R-:W-:Y:S05]  /*55f0*/  @!P0 NANOSLEEP.SYNCS 0x989680 ;  /* 0x009896800000895d */ /* 0x002fea0003900000 */
[----:B------:R-:W1:Y:S02]  /*5600*/  @!P0 SYNCS.PHASECHK.TRANS64 P0, [R9+URZ], R4 ;  /* 0x00000004090085a7 */ /* 0x000e64000800007f */
[----:B-1----:R-:W-:Y:S05]  /*5610*/  @!P0 BRA `(.L_x_74) ;  /* 0xfffffffc00f08947 */ /* 0x002fea000383ffff */
[----:B------:R-:W-:Y:S05]  /*5620*/  BRA `(.L_x_107) ;  /* 0xfffffff000d07947 */ /* 0x000fea000383ffff */
.L_x_75:
[----:B0-----:R0:W1:Y:S02]  /*5630*/  SYNCS.PHASECHK.TRANS64.TRYWAIT P0, [R8+URZ], R5 ;  /* 0x00000005080075a7 */ /* 0x001064000800017f */
[----:B-1----:R-:W-:Y:S05]  /*5640*/  @!P0 NANOSLEEP.SYNCS 0x989680 ;  /* 0x009896800000895d */ /* 0x002fea0003900000 */
[----:B------:R-:W1:Y:S02]  /*5650*/  @!P0 SYNCS.PHASECHK.TRANS64 P0, [R8+URZ], R5 ;  /* 0x00000005080085a7 */ /* 0x000e64000800007f */
[----:B-1----:R-:W-:Y:S05]  /*5660*/  @!P0 BRA `(.L_x_75) ;  /* 0xfffffffc00f08947 */ /* 0x002fea000383ffff */
[----:B------:R-:W-:Y:S05]  /*5670*/  BRA `(.L_x_108) ;  /* 0xfffffff000e07947 */ /* 0x000fea000383ffff */
.L_x_76:
[----:B0-----:R0:W1:Y:S02]  /*5680*/  SYNCS.PHASECHK.TRANS64.TRYWAIT P0, [R9+URZ], R4 ;  /* 0x00000004090075a7 */ /* 0x001064000800017f */
[----:B-1----:R-:W-:Y:S05]  /*5690*/  @!P0 NANOSLEEP.SYNCS 0x989680 ;  /* 0x009896800000895d */ /* 0x002fea0003900000 */
[----:B------:R-:W1:Y:S02]  /*56a0*/  @!P0 SYNCS.PHASECHK.TRANS64 P0, [R9+URZ], R4 ;  /* 0x00000004090085a7 */ /* 0x000e64000800007f */
[----:B-1----:R-:W-:Y:S05]  /*56b0*/  @!P0 BRA `(.L_x_76) ;  /* 0xfffffffc00f08947 */ /* 0x002fea000383ffff */
[----:B------:R-:W-:Y:S05]  /*56c0*/  BRA `(.L_x_109) ;  /* 0xfffffff000f07947 */ /* 0x000fea000383ffff */
.L_x_77:
[----:B0-----:R0:W1:Y:S02]  /*56d0*/  SYNCS.PHASECHK.TRANS64.TRYWAIT P0, [R8+URZ], R5 ;  /* 0x00000005080075a7 */ /* 0x001064000800017f */
[----:B-1----:R-:W-:Y:S05]  /*56e0*/  @!P0 NANOSLEEP.SYNCS 0x989680 ;  /* 0x009896800000895d */ /* 0x002fea0003900000 */
[----:B------:R-:W1:Y:S02]  /*56f0*/  @!P0 SYNCS.PHASECHK.TRANS64 P0, [R8+URZ], R5 ;  /* 0x00000005080085a7 */ /* 0x000e64000800007f */
[----:B-1----:R-:W-:Y:S05]  /*5700*/  @!P0 BRA `(.L_x_77) ;  /* 0xfffffffc00f08947 */ /* 0x002fea000383ffff */
[----:B------:R-:W-:Y:S05]  /*5710*/  BRA `(.L_x_110) ;  /* 0xfffffff400007947 */ /* 0x000fea000383ffff */
.L_x_78:
[----:B0-----:R0:W1:Y:S02]  /*5720*/  SYNCS.PHASECHK.TRANS64.TRYWAIT P0, [R9+URZ], R4 ;  /* 0x00000004090075a7 */ /* 0x001064000800017f */
[----:B-1----:R-:W-:Y:S05]  /*5730*/  @!P0 NANOSLEEP.SYNCS 0x989680 ;  /* 0x009896800000895d */ /* 0x002fea0003900000 */
[----:B------:R-:W1:Y:S02]  /*5740*/  @!P0 SYNCS.PHASECHK.TRANS64 P0, [R9+URZ], R4 ;  /* 0x00000004090085a7 */ /* 0x000e64000800007f */
[----:B-1----:R-:W-:Y:S05]  /*5750*/  @!P0 BRA `(.L_x_78) ;  /* 0xfffffffc00f08947 */ /* 0x002fea000383ffff */
[----:B------:R-:W-:Y:S05]  /*5760*/  BRA `(.L_x_111) ;  /* 0xfffffff400107947 */ /* 0x000fea000383ffff */
.L_x_79:
[----:B0-----:R0:W1:Y:S02]  /*5770*/  SYNCS.PHASECHK.TRANS64.TRYWAIT P0, [R8+URZ], R5 ;  /* 0x00000005080075a7 */ /* 0x001064000800017f */
[----:B-1----:R-:W-:Y:S05]  /*5780*/  @!P0 NANOSLEEP.SYNCS 0x989680 ;  /* 0x009896800000895d */ /* 0x002fea0003900000 */
[----:B------:R-:W1:Y:S02]  /*5790*/  @!P0 SYNCS.PHASECHK.TRANS64 P0, [R8+URZ], R5 ;  /* 0x00000005080085a7 */ /* 0x000e64000800007f */
[----:B-1----:R-:W-:Y:S05]  /*57a0*/  @!P0 BRA `(.L_x_79) ;  /* 0xfffffffc00f08947 */ /* 0x002fea000383ffff */
[----:B------:R-:W-:Y:S05]  /*57b0*/  BRA `(.L_x_112) ;  /* 0xfffffff400207947 */ /* 0x000fea000383ffff */
.L_x_80:
[----:B0-----:R0:W1:Y:S02]  /*57c0*/  SYNCS.PHASECHK.TRANS64.TRYWAIT P0, [R9+URZ], R4 ;  /* 0x00000004090075a7 */ /* 0x001064000800017f */
[----:B-1----:R-:W-:Y:S05]  /*57d0*/  @!P0 NANOSLEEP.SYNCS 0x989680 ;  /* 0x009896800000895d */ /* 0x002fea0003900000 */
[----:B------:R-:W1:Y:S02]  /*57e0*/  @!P0 SYNCS.PHASECHK.TRANS64 P0, [R9+URZ], R4 ;  /* 0x00000004090085a7 */ /* 0x000e64000800007f */
[----:B-1----:R-:W-:Y:S05]  /*57f0*/  @!P0 BRA `(.L_x_80) ;  /* 0xfffffffc00f08947 */ /* 0x002fea000383ffff */
[----:B------:R-:W-:Y:S05]  /*5800*/  BRA `(.L_x_113) ;  /* 0xfffffff400307947 */ /* 0x000fea000383ffff */
.L_x_81:
[----:B0-----:R0:W1:Y:S02]  /*5810*/  SYNCS.PHASECHK.TRANS64.TRYWAIT P0, [R8+URZ], R5 ;  /* 0x00000005080075a7 */ /* 0x001064000800017f */
[----:B-1----:R-:W-:Y:S05]  /*5820*/  @!P0 NANOSLEEP.SYNCS 0x989680 ;  /* 0x009896800000895d */ /* 0x002fea0003900000 */
[----:B------:R-:W1:Y:S02]  /*5830*/  @!P0 SYNCS.PHASECHK.TRANS64 P0, [R8+URZ], R5 ;  /* 0x00000005080085a7 */ /* 0x000e64000800007f */
[----:B-1----:R-:W-:Y:S05]  /*5840*/  @!P0 BRA `(.L_x_81) ;  /* 0xfffffffc00f08947 */ /* 0x002fea000383ffff */
[----:B------:R-:W-:Y:S05]  /*5850*/  BRA `(.L_x_114) ;  /* 0xfffffff400407947 */ /* 0x000fea000383ffff */
.L_x_82:
[----:B0-----:R0:W1:Y:S02]  /*5860*/  SYNCS.PHASECHK.TRANS64.TRYWAIT P0, [R9+URZ], R4 ;  /* 0x00000004090075a7 */ /* 0x001064000800017f */
[----:B-1----:R-:W-:Y:S05]  /*5870*/  @!P0 NANOSLEEP.SYNCS 0x989680 ;  /* 0x009896800000895d */ /* 0x002fea0003900000 */
[----:B------:R-:W1:Y:S02]  /*5880*/  @!P0 SYNCS.PHASECHK.TRANS64 P0, [R9+URZ], R4 ;  /* 0x00000004090085a7 */ /* 0x000e64000800007f */
[----:B-1----:R-:W-:Y:S05]  /*5890*/  @!P0 BRA `(.L_x_82) ;  /* 0xfffffffc00f08947 */ /* 0x002fea000383ffff */
[----:B------:R-:W-:Y:S05]  /*58a0*/  BRA `(.L_x_115) ;  /* 0xfffffff400507947 */ /* 0x000fea000383ffff */
.L_x_83:
[----:B0-----:R0:W1:Y:S02]  /*58b0*/  SYNCS.PHASECHK.TRANS64.TRYWAIT P0, [R8+URZ], R5 ;  /* 0x00000005080075a7 */ /* 0x001064000800017f */
[----:B-1----:R-:W-:Y:S05]  /*58c0*/  @!P0 NANOSLEEP.SYNCS 0x989680 ;  /* 0x009896800000895d */ /* 0x002fea0003900000 */
[----:B------:R-:W1:Y:S02]  /*58d0*/  @!P0 SYNCS.PHASECHK.TRANS64 P0, [R8+URZ], R5 ;  /* 0x00000005080085a7 */ /* 0x000e64000800007f */
[----:B-1----:R-:W-:Y:S05]  /*58e0*/  @!P0 BRA `(.L_x_83) ;  /* 0xfffffffc00f08947 */ /* 0x002fea000383ffff */
[----:B------:R-:W-:Y:S05]  /*58f0*/  BRA `(.L_x_116) ;  /* 0xfffffff400607947 */ /* 0x000fea000383ffff */
.L_x_84:
[----:B-1----:R1:W2:Y:S02]  /*5900*/  SYNCS.PHASECHK.TRANS64.TRYWAIT P0, [R11+URZ], R6 ;  /* 0x000000060b0075a7 */ /* 0x0022a4000800017f */
[----:B--2---:R-:W-:Y:S05]  /*5910*/  @!P0 NANOSLEEP.SYNCS 0x989680 ;  /* 0x009896800000895d */ /* 0x004fea0003900000 */
[----:B------:R-:W2:Y:S02]  /*5920*/  @!P0 SYNCS.PHASECHK.TRANS64 P0, [R11+URZ], R6 ;  /* 0x000000060b0085a7 */ /* 0x000ea4000800007f */
[----:B--2---:R-:W-:Y:S05]  /*5930*/  @!P0 BRA `(.L_x_84) ;  /* 0xfffffffc00f08947 */ /* 0x004fea000383ffff */
[----:B------:R-:W-:Y:S05]  /*5940*/  BRA `(.L_x_117) ;  /* 0xfffffff400687947 */ /* 0x000fea000383ffff */
.L_x_118:
[----:B------:R-:W-:-:S00]  /*5950*/  BRA `(.L_x_118) ;  /* 0xfffffffc00fc7947 */ /* 0x000fc0000383ffff */
[----:B------:R-:W-:-:S00]  /*5960*/  NOP ;  /* 0x0000000000007918 */ /* 0x000fc00000000000 */
        /* <DEDUP_REMOVED lines=9> */
.L_x_119:


//--------------------- .nv.global.init           --------------------------
	.section	.nv.global.init,"aw",@progbits
.nv.global.init:
	.type		$str$22,@object
	.size		$str$22,($str$23 - $str$22)
$str$22:
        /*0000*/ 	.byte	0x6b, 0x5f, 0x74, 0x69, 0x6c, 0x65, 0x5f, 0x63, 0x6f, 0x75, 0x6e, 0x74, 0x20, 0x3e, 0x3d, 0x20
        /*0010*/ 	.byte	0x31, 0x00
	.type		$str$23,@object
	.size		$str$23,(__unnamed_1 - $str$23)
$str$23:
        /*0012*/ 	.byte	0x2f, 0x74, 0x6d, 0x70, 0x2f, 0x63, 0x75, 0x74, 0x6c, 0x61, 0x73, 0x73, 0x5f, 0x73, 0x77, 0x65
        /*0022*/ 	.byte	0x65, 0x70, 0x5f, 0x73, 0x72, 0x63, 0x2f, 0x69, 0x6e, 0x63, 0x6c, 0x75, 0x64, 0x65, 0x2f, 0x63
        /*0032*/ 	.byte	0x75, 0x74, 0x6c, 0x61, 0x73, 0x73, 0x2f, 0x67, 0x65, 0x6d, 0x6d, 0x2f, 0x63, 0x6f, 0x6c, 0x6c
        /*0042*/ 	.byte	0x65, 0x63, 0x74, 0x69, 0x76, 0x65, 0x2f, 0x73, 0x6d, 0x39, 0x30, 0x5f, 0x6d, 0x6d, 0x61, 0x5f
        /*0052*/ 	.byte	0x74, 0x6d, 0x61, 0x5f, 0x67, 0x6d, 0x6d, 0x61, 0x5f, 0x73, 0x73, 0x5f, 0x77, 0x61, 0x72, 0x70
        /*0062*/ 	.byte	0x73, 0x70, 0x65, 0x63, 0x69, 0x61, 0x6c, 0x69, 0x7a, 0x65, 0x64, 0x2e, 0x68, 0x70, 0x70, 0x00
	.type		__unnamed_1,@object
	.size		__unnamed_1,(.L_0 - __unnamed_1)
__unnamed_1:
        /*0072*/ 	.byte	0x76, 0x6f, 0x69, 0x64, 0x20, 0x63, 0x75, 0x74, 0x6c, 0x61, 0x73, 0x73, 0x3a, 0x3a, 0x67, 0x65
        /* <DEDUP_REMOVED lines=180> */
.L_0:


//--------------------- .nv.shared._ZN7cutlass13device_kernelINS_4gemm6kernel13GemmUniversalIN4cute5tupleIJiiiiEEENS1_10collective13CollectiveMmaINS1_34MainloopSm90TmaGmmaWarpSpecializedILi26ENS5_IJNS4_1CILi1EEESB_SB_EEENS1_35KernelTmaWarpSpecializedCooperativeEEENS5_IJNSA_ILi128EEENSA_ILi8EEENSA_ILi32EEEEEENS_10bfloat16_tENS5_IJlSB_lEEESJ_SK_NS4_8TiledMMAINS4_8MMA_AtomIJNS4_4SM904GMMA26MMA_64x8x16_F32BF16BF16_SSILNSO_5MajorE0ELSQ_0ELNSO_7ScaleInE1ELSR_1EEEEEENS4_6LayoutINS5_IJNSA_ILi2EEESB_SB_EEENS5_IJSB_NSA_ILi0EEESX_EEEEENS5_IJNS4_10UnderscoreES10_S10_EEEEENS4_13SM90_TMA_LOADENS4_14ComposedLayoutINS4_7SwizzleILi2ELi4ELi3EEENS4_18smem_ptr_flag_bitsILi16EEENSU_INS5_IJSG_SH_EEENS5_IJSH_SB_EEEEEEEvNS4_8identityES13_S1C_vS1D_EENS_8epilogue10collective6detail29Sm90TmaWarpSpecializedAdapterINS1G_15DefaultEpilogueISJ_SK_SK_NS1F_6thread17LinearCombinationISJ_Li1EffLNS1K_9ScaleType4KindE0ELNS_15FloatRoundStyleE2ESJ_EENS1_15EpilogueDefaultEEEEEvvEEEEvNT_6ParamsE --------------------------
	.section	.nv.shared._ZN7cutlass13device_kernelINS_4gemm6kernel13GemmUniversalIN4cute5tupleIJiiiiEEENS1_10collective13CollectiveMmaINS1_34MainloopSm90TmaGmmaWarpSpecializedILi26ENS5_IJNS4_1CILi1EEESB_SB_EEENS1_35KernelTmaWarpSpecializedCooperativeEEENS5_IJNSA_ILi128EEENSA_ILi8EEENSA_ILi32EEEEEENS_10bfloat16_tENS5_IJlSB_lEEESJ_SK_NS4_8TiledMMAINS4_8MMA_AtomIJNS4_4SM904GMMA26MMA_64x8x16_F32BF16BF16_SSILNSO_5MajorE0ELSQ_0ELNSO_7ScaleInE1ELSR_1EEEEEENS4_6LayoutINS5_IJNSA_ILi2EEESB_SB_EEENS5_IJSB_NSA_ILi0EEESX_EEEEENS5_IJNS4_10UnderscoreES10_S10_EEEEENS4_13SM90_TMA_LOADENS4_14ComposedLayoutINS4_7SwizzleILi2ELi4ELi3EEENS4_18smem_ptr_flag_bitsILi16EEENSU_INS5_IJSG_SH_EEENS5_IJSH_SB_EEEEEEEvNS4_8identityES13_S1C_vS1D_EENS_8epilogue10collective6detail29Sm90TmaWarpSpecializedAdapterINS1G_15DefaultEpilogueISJ_SK_SK_NS1F_6thread17LinearCombinationISJ_Li1EffLNS1K_9ScaleType4KindE0ELNS_15FloatRoundStyleE2ESJ_EENS1_15EpilogueDefaultEEEEEvvEEEEvNT_6ParamsE,"aw",@nobits
	.sectionflags	@""
	.align	16
	.zero		1024


//--------------------- .nv.shared.reserved.0     --------------------------
	.section	.nv.shared.reserved.0,"aw",@nobits
	.weak		__nv_reservedSMEM_offset_0_alias
	.size		__nv_reservedSMEM_offset_0_alias, 0, 0
	.other		__nv_reservedSMEM_offset_0_alias,@"STO_CUDA_RESERVED_SHARED STV_DEFAULT"
__nv_reservedSMEM_offset_0_alias:
	.zero		0


//--------------------- .nv.global                --------------------------
	.section	.nv.global,"aw",@nobits
.nv.global:
	.type		_ZN40_INTERNAL_a2cc7fd7_4_k_cu_de63092c_126144cute1_E,@object
	.size		_ZN40_INTERNAL_a2cc7fd7_4_k_cu_de63092c_126144cute1_E,(_ZN40_INTERNAL_a2cc7fd7_4_k_cu_de63092c_126144cuda3std3__45__cpo6cbeginE - _ZN40_INTERNAL_a2cc7fd7_4_k_cu_de63092c_126144cute1_E)
_ZN40_INTERNAL_a2cc7fd7_4_k_cu_de63092c_126144cute1_E:
	.zero		1
	.type		_ZN40_INTERNAL_a2cc7fd7_4_k_cu_de63092c_126144cuda3std3__45__cpo6cbeginE,@object
	.size		_ZN40_INTERNAL_a2cc7fd7_4_k_cu_de63092c_126144cuda3std3__45__cpo6cbeginE,(_ZN40_INTERNAL_a2cc7fd7_4_k_cu_de63092c_126144cuda3std3__48in_placeE - _ZN40_INTERNAL_a2cc7fd7_4_k_cu_de63092c_126144cuda3std3__45__cpo6cbeginE)
_ZN40_INTERNAL_a2cc7fd7_4_k_cu_de63092c_126144cuda3std3__45__cpo6cbeginE:
	.zero		1
	.type		_ZN40_INTERNAL_a2cc7fd7_4_k_cu_de63092c_126144cuda3std3__48in_placeE,@object
	.size		_ZN40_INTERNAL_a2cc7fd7_4_k_cu_de63092c_126144cuda3std3__48in_placeE,(_ZN40_INTERNAL_a2cc7fd7_4_k_cu_de63092c_126144cuda3std6ranges3__45__cpo9iter_moveE - _ZN40_INTERNAL_a2cc7fd7_4_k_cu_de63092c_126144cuda3std3__48in_placeE)
_ZN40_INTERNAL_a2cc7fd7_4_k_cu_de63092c_126144cuda3std3__48in_placeE:
	.zero		1
	.type		_ZN40_INTERNAL_a2cc7fd7_4_k_cu_de63092c_126144cuda3std6ranges3__45__cpo9iter_moveE,@object
	.size		_ZN40_INTERNAL_a2cc7fd7_4_k_cu_de63092c_126144cuda3std6ranges3__45__cpo9iter_moveE,(_ZN40_INTERNAL_a2cc7fd7_4_k_cu_de63092c_126144cuda3std3__45__cpo5beginE - _ZN40_INTERNAL_a2cc7fd7_4_k_cu_de63092c_126144cuda3std6ranges3__45__cpo9iter_moveE)
_ZN40_INTERNAL_a2cc7fd7_4_k_cu_de63092c_126144cuda3std6ranges3__45__cpo9iter_moveE:
	.zero		1
	.type		_ZN40_INTERNAL_a2cc7fd7_4_k_cu_de63092c_126144cuda3std3__45__cpo5beginE,@object
	.size		_ZN40_INTERNAL_a2cc7fd7_4_k_cu_de63092c_126144cuda3std3__45__cpo5beginE,(_ZN40_INTERNAL_a2cc7fd7_4_k_cu_de63092c_126144cuda3std3__442_GLOBAL__N__a2cc7fd7_4_k_cu_de63092c_126146ignoreE - _ZN40_INTERNAL_a2cc7fd7_4_k_cu_de63092c_126144cuda3std3__45__cpo5beginE)
_ZN40_INTERNAL_a2cc7fd7_4_k_cu_de63092c_126144cuda3std3__45__cpo5beginE:
	.zero		1
	.type		_ZN40_INTERNAL_a2cc7fd7_4_k_cu_de63092c_126144cuda3std3__442_GLOBAL__N__a2cc7fd7_4_k_cu_de63092c_126146ignoreE,@object
	.size		_ZN40_INTERNAL_a2cc7fd7_4_k_cu_de63092c_126144cuda3std3__442_GLOBAL__N__a2cc7fd7_4_k_cu_de63092c_126146ignoreE,(_ZN40_INTERNAL_a2cc7fd7_4_k_cu_de63092c_126144cute7productE - _ZN40_INTERNAL_a2cc7fd7_4_k_cu_de63092c_126144cuda3std3__442_GLOBAL__N__a2cc7fd7_4_k_cu_de63092c_126146ignoreE)
_ZN40_INTERNAL_a2cc7fd7_4_k_cu_de63092c_126144cuda3std3__442_GLOBAL__N__a2cc7fd7_4_k_cu_de63092c_126146ignoreE:
	.zero		1
	.type		_ZN40_INTERNAL_a2cc7fd7_4_k_cu_de63092c_126144cute7productE,@object
	.size		_ZN40_INTERNAL_a2cc7fd7_4_k_cu_de63092c_126144cute7productE,(_ZN40_INTERNAL_a2cc7fd7_4_k_cu_de63092c_126144cuda3std3__45__cpo3endE - _ZN40_INTERNAL_a2cc7fd7_4_k_cu_de63092c_126144cute7productE)
_ZN40_INTERNAL_a2cc7fd7_4_k_cu_de63092c_126144cute7productE:
	.zero		1
	.type		_ZN40_INTERNAL_a2cc7fd7_4_k_cu_de63092c_126144cuda3std3__45__cpo3endE,@object
	.size		_ZN40_INTERNAL_a2cc7fd7_4_k_cu_de63092c_126144cuda3std3__45__cpo3endE,(_ZN40_INTERNAL_a2cc7fd7_4_k_cu_de63092c_126144cuda3std3__419piecewise_constructE - _ZN40_INTERNAL_a2cc7fd7_4_k_cu_de63092c_126144cuda3std3__45__cpo3endE)
_ZN40_INTERNAL_a2cc7fd7_4_k_cu_de63092c_126144cuda3std3__45__cpo3endE:
	.zero		1
	.type		_ZN40_INTERNAL_a2cc7fd7_4_k_cu_de63092c_126144cuda3std3__419piecewise_constructE,@object
	.size		_ZN40_INTERNAL_a2cc7fd7_4_k_cu_de63092c_126144cuda3std3__419piecewise_constructE,(_ZN40_INTERNAL_a2cc7fd7_4_k_cu_de63092c_126144cuda3std3__45__cpo4cendE - _ZN40_INTERNAL_a2cc7fd7_4_k_cu_de63092c_126144cuda3std3__419piecewise_constructE)
_ZN40_INTERNAL_a2cc7fd7_4_k_cu_de63092c_126144cuda3std3__419piecewise_constructE:
	.zero		1
	.type		_ZN40_INTERNAL_a2cc7fd7_4_k_cu_de63092c_126144cuda3std3__45__cpo4cendE,@object
	.size		_ZN40_INTERNAL_a2cc7fd7_4_k_cu_de63092c_126144cuda3std3__45__cpo4cendE,(_ZN40_INTERNAL_a2cc7fd7_4_k_cu_de63092c_126144cuda3std6ranges3__45__cpo4swapE - _ZN40_INTERNAL_a2cc7fd7_4_k_cu_de63092c_126144cuda3std3__45__cpo4cendE)
_ZN40_INTERNAL_a2cc7fd7_4_k_cu_de63092c_126144cuda3std3__45__cpo4cendE:
	.zero		1
	.type		_ZN40_INTERNAL_a2cc7fd7_4_k_cu_de63092c_126144cuda3std6ranges3__45__cpo4swapE,@object
	.size		_ZN40_INTERNAL_a2cc7fd7_4_k_cu_de63092c_126144cuda3std6ranges3__45__cpo4swapE,(.L_8 - _ZN40_INTERNAL_a2cc7fd7_4_k_cu_de63092c_126144cuda3std6ranges3__45__cpo4swapE)
_ZN40_INTERNAL_a2cc7fd7_4_k_cu_de63092c_126144cuda3std6ranges3__45__cpo4swapE:
	.zero		1
.L_8:


//--------------------- .nv.constant0._ZN7cutlass13device_kernelINS_4gemm6kernel13GemmUniversalIN4cute5tupleIJiiiiEEENS1_10collective13CollectiveMmaINS1_34MainloopSm90TmaGmmaWarpSpecializedILi26ENS5_IJNS4_1CILi1EEESB_SB_EEENS1_35KernelTmaWarpSpecializedCooperativeEEENS5_IJNSA_ILi128EEENSA_ILi8EEENSA_ILi32EEEEEENS_10bfloat16_tENS5_IJlSB_lEEESJ_SK_NS4_8TiledMMAINS4_8MMA_AtomIJNS4_4SM904GMMA26MMA_64x8x16_F32BF16BF16_SSILNSO_5MajorE0ELSQ_0ELNSO_7ScaleInE1ELSR_1EEEEEENS4_6LayoutINS5_IJNSA_ILi2EEESB_SB_EEENS5_IJSB_NSA_ILi0EEESX_EEEEENS5_IJNS4_10UnderscoreES10_S10_EEEEENS4_13SM90_TMA_LOADENS4_14ComposedLayoutINS4_7SwizzleILi2ELi4ELi3EEENS4_18smem_ptr_flag_bitsILi16EEENSU_INS5_IJSG_SH_EEENS5_IJSH_SB_EEEEEEEvNS4_8identityES13_S1C_vS1D_EENS_8epilogue10collective6detail29Sm90TmaWarpSpecializedAdapterINS1G_15DefaultEpilogueISJ_SK_SK_NS1F_6thread17LinearCombinationISJ_Li1EffLNS1K_9ScaleType4KindE0ELNS_15FloatRoundStyleE2ESJ_EENS1_15EpilogueDefaultEEEEEvvEEEEvNT_6ParamsE --------------------------
	.section	.nv.constant0._ZN7cutlass13device_kernelINS_4gemm6kernel13GemmUniversalIN4cute5tupleIJiiiiEEENS1_10collective13CollectiveMmaINS1_34MainloopSm90TmaGmmaWarpSpecializedILi26ENS5_IJNS4_1CILi1EEESB_SB_EEENS1_35KernelTmaWarpSpecializedCooperativeEEENS5_IJNSA_ILi128EEENSA_ILi8EEENSA_ILi32EEEEEENS_10bfloat16_tENS5_IJlSB_lEEESJ_SK_NS4_8TiledMMAINS4_8MMA_AtomIJNS4_4SM904GMMA26MMA_64x8x16_F32BF16BF16_SSILNSO_5MajorE0ELSQ_0ELNSO_7ScaleInE1ELSR_1EEEEEENS4_6LayoutINS5_IJNSA_ILi2EEESB_SB_EEENS5_IJSB_NSA_ILi0EEESX_EEEEENS5_IJNS4_10UnderscoreES10_S10_EEEEENS4_13SM90_TMA_LOADENS4_14ComposedLayoutINS4_7SwizzleILi2ELi4ELi3EEENS4_18smem_ptr_flag_bitsILi16EEENSU_INS5_IJSG_SH_EEENS5_IJSH_SB_EEEEEEEvNS4_8identityES13_S1C_vS1D_EENS_8epilogue10collective6detail29Sm90TmaWarpSpecializedAdapterINS1G_15DefaultEpilogueISJ_SK_SK_NS1F_6thread17LinearCombinationISJ_Li1EffLNS1K_9ScaleType4KindE0ELNS_15FloatRoundStyleE2ESJ_EENS1_15EpilogueDefaultEEEEEvvEEEEvNT_6ParamsE,"a",@progbits
	.sectionflags	@""
	.align	4
.nv.constant0._ZN7cutlass13device_kernelINS_4gemm6kernel13GemmUniversalIN4cute5tupleIJiiiiEEENS1_10collective13CollectiveMmaINS1_34MainloopSm90TmaGmmaWarpSpecializedILi26ENS5_IJNS4_1CILi1EEESB_SB_EEENS1_35KernelTmaWarpSpecializedCooperativeEEENS5_IJNSA_ILi128EEENSA_ILi8EEENSA_ILi32EEEEEENS_10bfloat16_tENS5_IJlSB_lEEESJ_SK_NS4_8TiledMMAINS4_8MMA_AtomIJNS4_4SM904GMMA26MMA_64x8x16_F32BF16BF16_SSILNSO_5MajorE0ELSQ_0ELNSO_7ScaleInE1ELSR_1EEEEEENS4_6LayoutINS5_IJNSA_ILi2EEESB_SB_EEENS5_IJSB_NSA_ILi0EEESX_EEEEENS5_IJNS4_10UnderscoreES10_S10_EEEEENS4_13SM90_TMA_LOADENS4_14ComposedLayoutINS4_7SwizzleILi2ELi4ELi3EEENS4_18smem_ptr_flag_bitsILi16EEENSU_INS5_IJSG_SH_EEENS5_IJSH_SB_EEEEEEEvNS4_8identityES13_S1C_vS1D_EENS_8epilogue10collective6detail29Sm90TmaWarpSpecializedAdapterINS1G_15DefaultEpilogueISJ_SK_SK_NS1F_6thread17LinearCombinationISJ_Li1EffLNS1K_9ScaleType4KindE0ELNS_15FloatRoundStyleE2ESJ_EENS1_15EpilogueDefaultEEEEEvvEEEEvNT_6ParamsE:
	.zero		1664


//--------------------- SYMBOLS --------------------------

	.type		.nv.reservedSmem.offset0,@object
	.size		.nv.reservedSmem.offset0,0x4
	.type		__assertfail,@function
